def matmul_kernel(
    a_ptr,
    b_ptr,
    c_ptr,
    M,
    N,
    K,
    stride_am,
    stride_ak,
    stride_bk,
    stride_bn,
    stride_cm,
    stride_cn,
    BLOCK_M: tl.constexpr,
    BLOCK_N: tl.constexpr,
    BLOCK_K: tl.constexpr,
    GROUP_M: tl.constexpr,
):
    pid = tl.program_id(axis=0)
    num_pid_m = tl.cdiv(M, BLOCK_M)
    num_pid_n = tl.cdiv(N, BLOCK_N)
    num_pid_in_group = GROUP_M * num_pid_n
    group_id = pid // num_pid_in_group
    first_pid_m = group_id * GROUP_M
    group_size_m = min(num_pid_m - first_pid_m, GROUP_M)
    pid_m = first_pid_m + ((pid % num_pid_in_group) % group_size_m)
    pid_n = (pid % num_pid_in_group) // group_size_m

    offs_am = (pid_m * BLOCK_M + tl.arange(0, BLOCK_M)) % M
    offs_bn = (pid_n * BLOCK_N + tl.arange(0, BLOCK_N)) % N
    offs_k = tl.arange(0, BLOCK_K)
    a_ptrs = a_ptr + offs_am[:, None] * stride_am + offs_k[None, :] * stride_ak
    b_ptrs = b_ptr + offs_k[:, None] * stride_bk + offs_bn[None, :] * stride_bn

    acc = tl.zeros((BLOCK_M, BLOCK_N), dtype=tl.float32)
    for kk in range(0, tl.cdiv(K, BLOCK_K)):
        a = tl.load(a_ptrs, mask=offs_k[None, :] < K - kk * BLOCK_K, other=0.0)
        b = tl.load(b_ptrs, mask=offs_k[:, None] < K - kk * BLOCK_K, other=0.0)
        acc = tl.dot(a, b, acc)
        a_ptrs += BLOCK_K * stride_ak
        b_ptrs += BLOCK_K * stride_bk

    c = acc.to(c_ptr.dtype.element_ty)
    offs_cm = pid_m * BLOCK_M + tl.arange(0, BLOCK_M)
    offs_cn = pid_n * BLOCK_N + tl.arange(0, BLOCK_N)
    c_ptrs = c_ptr + offs_cm[:, None] * stride_cm + offs_cn[None, :] * stride_cn
    mask = (offs_cm[:, None] < M) & (offs_cn[None, :] < N)
    tl.store(c_ptrs, c, mask=mask)

# config = {"BLOCK_K": 32, "BLOCK_M": 32, "BLOCK_N": 128, "GROUP_M": 8, "arch": "sm_80", "dtype": "bf16", "num_ctas": 1, "num_stages": 2, "num_warps": 2}
# arch = sm_80


// ===== COMPILED SASS (sm_80) =====

	.target	sm_80

	.elftype	@"ET_EXEC"


//--------------------- .note.nv.tkinfo           --------------------------
	.section	.note.nv.tkinfo,"",@"SHT_NOTE"
	.sectionflags	@"SHF_NOTE_NV_TKINFO"
	.tkinfo
        /*0018*/ 	.word	0x00000002
        /*0030*/ 	.string	""
        /*0030*/ 	.string	"ptxas"
        /*0030*/ 	.string	"Cuda compilation tools, release 13.0, V13.0.88"
        /*0030*/ 	.string	"Build cuda_13.0.r13.0/compiler.36424714_0"
        /*0030*/ 	.string	"-v  -suppress-debug-info  -lineinfo  -arch sm_80 "



//--------------------- .note.nv.cuinfo           --------------------------
	.section	.note.nv.cuinfo,"",@"SHT_NOTE"
	.sectionflags	@"SHF_NOTE_NV_CUINFO"
        /*0018*/ 	.short	0x0002
        /*001a*/ 	.short	0x0050
        /*001c*/ 	.short	0x0082
	.zero		2


//--------------------- .nv.info                  --------------------------
	.section	.nv.info,"",@"SHT_CUDA_INFO"
	.align	4


	//----- nvinfo : EIATTR_REGCOUNT
	.align		4
        /*0000*/ 	.byte	0x04, 0x2f
        /*0002*/ 	.short	(.L_1 - .L_0)
	.align		4
.L_0:
        /*0004*/ 	.word	index@(matmul_kernel)
        /*0008*/ 	.word	0x000000ff


	//----- nvinfo : EIATTR_FRAME_SIZE
	.align		4
.L_1:
        /*000c*/ 	.byte	0x04, 0x11
        /*000e*/ 	.short	(.L_3 - .L_2)
	.align		4
.L_2:
        /*0010*/ 	.word	index@(matmul_kernel)
        /*0014*/ 	.word	0x000000c8


	//----- nvinfo : EIATTR_MIN_STACK_SIZE
	.align		4
.L_3:
        /*0018*/ 	.byte	0x04, 0x12
        /*001a*/ 	.short	(.L_5 - .L_4)
	.align		4
.L_4:
        /*001c*/ 	.word	index@(matmul_kernel)
        /*0020*/ 	.word	0x000000c8
.L_5:


//--------------------- .nv.info.matmul_kernel    --------------------------
	.section	.nv.info.matmul_kernel,"",@"SHT_CUDA_INFO"
	.sectionflags	@""
	.align	4


	//----- nvinfo : EIATTR_CUDA_API_VERSION
	.align		4
        /*0000*/ 	.byte	0x04, 0x37
        /*0002*/ 	.short	(.L_7 - .L_6)
.L_6:
        /*0004*/ 	.word	0x00000082


	//----- nvinfo : EIATTR_SW2861232_WAR
	.align		4
.L_7:
        /*0008*/ 	.byte	0x01, 0x35
	.zero		2


	//----- nvinfo : EIATTR_PARAM_CBANK
	.align		4
        /*000c*/ 	.byte	0x04, 0x0a
        /*000e*/ 	.short	(.L_9 - .L_8)
	.align		4
.L_8:
        /*0010*/ 	.word	index@(.nv.constant0.matmul_kernel)
        /*0014*/ 	.short	0x0160
        /*0016*/ 	.short	0x0050


	//----- nvinfo : EIATTR_CBANK_PARAM_SIZE
	.align		4
.L_9:
        /*0018*/ 	.byte	0x03, 0x19
        /*001a*/ 	.short	0x0050


	//----- nvinfo : EIATTR_KPARAM_INFO
	.align		4
        /*001c*/ 	.byte	0x04, 0x17
        /*001e*/ 	.short	(.L_11 - .L_10)
.L_10:
        /*0020*/ 	.word	0x00000000
        /*0024*/ 	.short	0x000d
        /*0026*/ 	.short	0x0048
        /*0028*/ 	.byte	0x00, 0xf4, 0x21, 0x00


	//----- nvinfo : EIATTR_KPARAM_INFO
	.align		4
.L_11:
        /*002c*/ 	.byte	0x04, 0x17
        /*002e*/ 	.short	(.L_13 - .L_12)
.L_12:
        /*0030*/ 	.word	0x00000000
        /*0034*/ 	.short	0x000c
        /*0036*/ 	.short	0x0040
        /*0038*/ 	.byte	0x00, 0xf4, 0x21, 0x00


	//----- nvinfo : EIATTR_KPARAM_INFO
	.align		4
.L_13:
        /*003c*/ 	.byte	0x04, 0x17
        /*003e*/ 	.short	(.L_15 - .L_14)
.L_14:
        /*0040*/ 	.word	0x00000000
        /*0044*/ 	.short	0x000b
        /*0046*/ 	.short	0x0038
        /*0048*/ 	.byte	0x00, 0xf0, 0x11, 0x00


	//----- nvinfo : EIATTR_KPARAM_INFO
	.align		4
.L_15:
        /*004c*/ 	.byte	0x04, 0x17
        /*004e*/ 	.short	(.L_17 - .L_16)
.L_16:
        /*0050*/ 	.word	0x00000000
        /*0054*/ 	.short	0x000a
        /*0056*/ 	.short	0x0034
        /*0058*/ 	.byte	0x00, 0xf0, 0x11, 0x00


	//----- nvinfo : EIATTR_KPARAM_INFO
	.align		4
.L_17:
        /*005c*/ 	.byte	0x04, 0x17
        /*005e*/ 	.short	(.L_19 - .L_18)
.L_18:
        /*0060*/ 	.word	0x00000000
        /*0064*/ 	.short	0x0009
        /*0066*/ 	.short	0x0030
        /*0068*/ 	.byte	0x00, 0xf0, 0x11, 0x00


	//----- nvinfo : EIATTR_KPARAM_INFO
	.align		4
.L_19:
        /*006c*/ 	.byte	0x04, 0x17
        /*006e*/ 	.short	(.L_21 - .L_20)
.L_20:
        /*0070*/ 	.word	0x00000000
        /*0074*/ 	.short	0x0008
        /*0076*/ 	.short	0x002c
        /*0078*/ 	.byte	0x00, 0xf0, 0x11, 0x00


	//----- nvinfo : EIATTR_KPARAM_INFO
	.align		4
.L_21:
        /*007c*/ 	.byte	0x04, 0x17
        /*007e*/ 	.short	(.L_23 - .L_22)
.L_22:
        /*0080*/ 	.word	0x00000000
        /*0084*/ 	.short	0x0007
        /*0086*/ 	.short	0x0028
        /*0088*/ 	.byte	0x00, 0xf0, 0x11, 0x00


	//----- nvinfo : EIATTR_KPARAM_INFO
	.align		4
.L_23:
        /*008c*/ 	.byte	0x04, 0x17
        /*008e*/ 	.short	(.L_25 - .L_24)
.L_24:
        /*0090*/ 	.word	0x00000000
        /*0094*/ 	.short	0x0006
        /*0096*/ 	.short	0x0024
        /*0098*/ 	.byte	0x00, 0xf0, 0x11, 0x00


	//----- nvinfo : EIATTR_KPARAM_INFO
	.align		4
.L_25:
        /*009c*/ 	.byte	0x04, 0x17
        /*009e*/ 	.short	(.L_27 - .L_26)
.L_26:
        /*00a0*/ 	.word	0x00000000
        /*00a4*/ 	.short	0x0005
        /*00a6*/ 	.short	0x0020
        /*00a8*/ 	.byte	0x00, 0xf0, 0x11, 0x00


	//----- nvinfo : EIATTR_KPARAM_INFO
	.align		4
.L_27:
        /*00ac*/ 	.byte	0x04, 0x17
        /*00ae*/ 	.short	(.L_29 - .L_28)
.L_28:
        /*00b0*/ 	.word	0x00000000
        /*00b4*/ 	.short	0x0004
        /*00b6*/ 	.short	0x001c
        /*00b8*/ 	.byte	0x00, 0xf0, 0x11, 0x00


	//----- nvinfo : EIATTR_KPARAM_INFO
	.align		4
.L_29:
        /*00bc*/ 	.byte	0x04, 0x17
        /*00be*/ 	.short	(.L_31 - .L_30)
.L_30:
        /*00c0*/ 	.word	0x00000000
        /*00c4*/ 	.short	0x0003
        /*00c6*/ 	.short	0x0018
        /*00c8*/ 	.byte	0x00, 0xf0, 0x11, 0x00


	//----- nvinfo : EIATTR_KPARAM_INFO
	.align		4
.L_31:
        /*00cc*/ 	.byte	0x04, 0x17
        /*00ce*/ 	.short	(.L_33 - .L_32)
.L_32:
        /*00d0*/ 	.word	0x00000000
        /*00d4*/ 	.short	0x0002
        /*00d6*/ 	.short	0x0010
        /*00d8*/ 	.byte	0x00, 0xf4, 0x21, 0x00


	//----- nvinfo : EIATTR_KPARAM_INFO
	.align		4
.L_33:
        /*00dc*/ 	.byte	0x04, 0x17
        /*00de*/ 	.short	(.L_35 - .L_34)
.L_34:
        /*00e0*/ 	.word	0x00000000
        /*00e4*/ 	.short	0x0001
        /*00e6*/ 	.short	0x0008
        /*00e8*/ 	.byte	0x00, 0xf4, 0x21, 0x00


	//----- nvinfo : EIATTR_KPARAM_INFO
	.align		4
.L_35:
        /*00ec*/ 	.byte	0x04, 0x17
        /*00ee*/ 	.short	(.L_37 - .L_36)
.L_36:
        /*00f0*/ 	.word	0x00000000
        /*00f4*/ 	.short	0x0000
        /*00f6*/ 	.short	0x0000
        /*00f8*/ 	.byte	0x00, 0xf4, 0x21, 0x00


	//----- nvinfo : EIATTR_MAXREG_COUNT
	.align		4
.L_37:
        /*00fc*/ 	.byte	0x03, 0x1b
        /*00fe*/ 	.short	0x00ff


	//----- nvinfo : EIATTR_NUM_BARRIERS
	.align		4
        /*0100*/ 	.byte	0x02, 0x4c
        /*0102*/ 	.byte	0x01
	.zero		1


	//----- nvinfo : EIATTR_ANNOTATIONS
	.align		4
        /*0104*/ 	.byte	0x04, 0x55
        /*0106*/ 	.short	(.L_39 - .L_38)


	//   ....[0]....
.L_38:
        /*0108*/ 	.word	0x00000001
        /*010c*/ 	.byte	0x70, 0x06, 0x00, 0x00, 0x01, 0x00, 0x00, 0x00, 0xb0, 0x06, 0x00, 0x00, 0x01, 0x00, 0x00, 0x00
        /* <DEDUP_REMOVED lines=48> */
        /*041c*/ 	.byte	0x70, 0x9a, 0x00, 0x00


	//----- nvinfo : EIATTR_MERCURY_ISA_VERSION
	.align		4
.L_39:
        /*0420*/ 	.byte	0x03, 0x5f
        /*0422*/ 	.short	0x0000


	//----- nvinfo : EIATTR_EXIT_INSTR_OFFSETS
	.align		4
        /*0424*/ 	.byte	0x04, 0x1c
        /*0426*/ 	.short	(.L_41 - .L_40)


	//   ....[0]....
.L_40:
        /*0428*/ 	.word	0x00009dd0


	//   ....[1]....
        /*042c*/ 	.word	0x00009e00


	//----- nvinfo : EIATTR_REQNTID
	.align		4
.L_41:
        /*0430*/ 	.byte	0x04, 0x10
        /*0432*/ 	.short	(.L_43 - .L_42)
.L_42:
        /*0434*/ 	.word	0x00000040
        /*0438*/ 	.word	0x00000001
        /*043c*/ 	.word	0x00000001
.L_43:


//--------------------- .nv.callgraph             --------------------------
	.section	.nv.callgraph,"",@"SHT_CUDA_CALLGRAPH"
	.align	4
	.sectionentsize	8
	.align		4
        /*0000*/ 	.word	0x00000000
	.align		4
        /*0004*/ 	.word	0xffffffff
	.align		4
        /*0008*/ 	.word	0x00000000
	.align		4
        /*000c*/ 	.word	0xfffffffe
	.align		4
        /*0010*/ 	.word	0x00000000
	.align		4
        /*0014*/ 	.word	0xfffffffd
	.align		4
        /*0018*/ 	.word	0x00000000
	.align		4
        /*001c*/ 	.word	0xfffffffc


//--------------------- .nv.rel.action            --------------------------
	.section	.nv.rel.action,"",@"SHT_CUDA_RELOCINFO"
	.align	8
	.sectionentsize	8
        /*0000*/ 	.byte	0x73, 0x00, 0x00, 0x00, 0x00, 0x00, 0x00, 0x00, 0x00, 0x00, 0x00, 0x11, 0x25, 0x00, 0x05, 0x36


//--------------------- .nv.constant0.matmul_kernel --------------------------
	.section	.nv.constant0.matmul_kernel,"a",@progbits
	.sectionflags	@""
	.align	4
.nv.constant0.matmul_kernel:
	.zero		432


//--------------------- .text.matmul_kernel       --------------------------
	.section	.text.matmul_kernel,"ax",@progbits
	.sectioninfo	@"SHI_REGISTERS=255"
	.align	128
        .global         matmul_kernel
        .type           matmul_kernel,@function
        .size           matmul_kernel,(.L_x_5 - matmul_kernel)
        .other          matmul_kernel,@"STO_CUDA_ENTRY STV_DEFAULT"
matmul_kernel:
.text.matmul_kernel:
[----:B------:R-:W-:-:S03]  /*0000*/  IMAD.MOV.U32 R1, RZ, RZ, c[0x0][0x28] ;  /* 0x00000a00ff017624 */ /* 0x000fc600078e00ff */
[----:B------:R-:W-:Y:S01]  /*0010*/  IMAD.MOV.U32 R0, RZ, RZ, c[0x0][0x17c] ;  /* 0x00005f00ff007624 */ /* 0x000fe200078e00ff */
[----:B------:R-:W0:Y:S01]  /*0020*/  S2R R5, SR_CTAID.X ;  /* 0x0000000000057919 */ /* 0x000e220000002500 */
[----:B------:R-:W-:Y:S01]  /*0030*/  IADD3 R1, R1, -0xc8, RZ ;  /* 0xffffff3801017810 */ /* 0x000fe20007ffe0ff */
[----:B------:R-:W-:Y:S01]  /*0040*/  IMAD.MOV.U32 R162, RZ, RZ, c[0x0][0x180] ;  /* 0x00006000ffa27624 */ /* 0x000fe200078e00ff */
[----:B------:R-:W-:Y:S01]  /*0050*/  ULDC UR4, c[0x0][0x180] ;  /* 0x0000600000047ab9 */ /* 0x000fe20000000800 */
[----:B------:R-:W-:Y:S01]  /*0060*/  IADD3 R0, R0, 0x7f, RZ ;  /* 0x0000007f00007810 */ /* 0x000fe20007ffe0ff */
[----:B------:R-:W1:Y:S01]  /*0070*/  S2R R72, SR_TID.X ;  /* 0x0000000000487919 */ /* 0x000e620000002100 */
[----:B------:R-:W-:Y:S01]  /*0080*/  ULDC.64 UR6, c[0x0][0x118] ;  /* 0x0000460000067ab9 */ /* 0x000fe20000000a00 */
[----:B------:R-:W-:Y:S02]  /*0090*/  IADD3 R162, R162, 0x1f, RZ ;  /* 0x0000001fa2a27810 */ /* 0x000fe40007ffe0ff */
[----:B------:R-:W-:-:S04]  /*00a0*/  SHF.R.S32.HI R3, RZ, 0x1f, R0 ;  /* 0x0000001fff037819 */ /* 0x000fc80000011400 */
[----:B------:R-:W-:-:S04]  /*00b0*/  LEA.HI R3, R3, R0, RZ, 0x7 ;  /* 0x0000000003037211 */ /* 0x000fc800078f38ff */
[----:B------:R-:W-:-:S05]  /*00c0*/  SHF.R.S32.HI R3, RZ, 0x7, R3 ;  /* 0x00000007ff037819 */ /* 0x000fca0000011403 */
[----:B------:R-:W-:Y:S01]  /*00d0*/  IMAD.SHL.U32 R4, R3, 0x8, RZ ;  /* 0x0000000803047824 */ /* 0x000fe200078e00ff */
[----:B0-----:R-:W-:-:S04]  /*00e0*/  IABS R8, R5 ;  /* 0x0000000500087213 */ /* 0x001fc80000000000 */
[-C--:B------:R-:W-:Y:S02]  /*00f0*/  IABS R7, R4.reuse ;  /* 0x0000000400077213 */ /* 0x080fe40000000000 */
[----:B------:R-:W-:Y:S02]  /*0100*/  IABS R10, R4 ;  /* 0x00000004000a7213 */ /* 0x000fe40000000000 */
[----:B------:R-:W0:Y:S01]  /*0110*/  I2F.RP R0, R7 ;  /* 0x0000000700007306 */ /* 0x000e220000209400 */
[----:B-1----:R-:W-:Y:S02]  /*0120*/  SHF.R.U32.HI R230, RZ, 0x5, R72 ;  /* 0x00000005ffe67819 */ /* 0x002fe40000011648 */
[----:B------:R-:W-:Y:S02]  /*0130*/  LOP3.LUT R74, R72, 0x1f, RZ, 0xc0, !PT ;  /* 0x0000001f484a7812 */ /* 0x000fe400078ec0ff */
[----:B------:R-:W-:Y:S02]  /*0140*/  SGXT.U32 R230, R230, 0x1 ;  /* 0x00000001e6e6781a */ /* 0x000fe40000000000 */
[----:B------:R-:W-:-:S02]  /*0150*/  LOP3.LUT R70, R72, 0x3f, RZ, 0xc0, !PT ;  /* 0x0000003f48467812 */ /* 0x000fc400078ec0ff */
[C---:B------:R-:W-:Y:S02]  /*0160*/  LOP3.LUT R30, R230.reuse, 0x2, RZ, 0xfc, !PT ;  /* 0x00000002e61e7812 */ /* 0x040fe400078efcff */
[C---:B------:R-:W-:Y:S02]  /*0170*/  LOP3.LUT R36, R230.reuse, 0x4, RZ, 0xfc, !PT ;  /* 0x00000004e6247812 */ /* 0x040fe400078efcff */
[C---:B------:R-:W-:Y:S02]  /*0180*/  LOP3.LUT R38, R230.reuse, 0x6, RZ, 0xfc, !PT ;  /* 0x00000006e6267812 */ /* 0x040fe400078efcff */
[C---:B------:R-:W-:Y:S01]  /*0190*/  LOP3.LUT R48, R230.reuse, 0x8, RZ, 0xfc, !PT ;  /* 0x00000008e6307812 */ /* 0x040fe200078efcff */
[----:B0-----:R-:W0:Y:S01]  /*01a0*/  MUFU.RCP R0, R0 ;  /* 0x0000000000007308 */ /* 0x001e220000001000 */
[C---:B------:R-:W-:Y:S02]  /*01b0*/  LOP3.LUT R50, R230.reuse, 0xa, RZ, 0xfc, !PT ;  /* 0x0000000ae6327812 */ /* 0x040fe400078efcff */
[----:B------:R-:W-:-:S02]  /*01c0*/  LOP3.LUT R52, R230, 0xc, RZ, 0xfc, !PT ;  /* 0x0000000ce6347812 */ /* 0x000fc400078efcff */
[C---:B------:R-:W-:Y:S02]  /*01d0*/  LOP3.LUT R54, R230.reuse, 0xe, RZ, 0xfc, !PT ;  /* 0x0000000ee6367812 */ /* 0x040fe400078efcff */
[C---:B------:R-:W-:Y:S02]  /*01e0*/  LOP3.LUT R56, R230.reuse, 0x10, RZ, 0xfc, !PT ;  /* 0x00000010e6387812 */ /* 0x040fe400078efcff */
[C---:B------:R-:W-:Y:S02]  /*01f0*/  LOP3.LUT R58, R230.reuse, 0x12, RZ, 0xfc, !PT ;  /* 0x00000012e63a7812 */ /* 0x040fe400078efcff */
[C---:B------:R-:W-:Y:S02]  /*0200*/  LOP3.LUT R60, R230.reuse, 0x14, RZ, 0xfc, !PT ;  /* 0x00000014e63c7812 */ /* 0x040fe400078efcff */
[C---:B------:R-:W-:Y:S02]  /*0210*/  LOP3.LUT R62, R230.reuse, 0x16, RZ, 0xfc, !PT ;  /* 0x00000016e63e7812 */ /* 0x040fe400078efcff */
[----:B------:R-:W-:-:S02]  /*0220*/  LOP3.LUT R64, R230, 0x18, RZ, 0xfc, !PT ;  /* 0x00000018e6407812 */ /* 0x000fc400078efcff */
[----:B0-----:R-:W-:Y:S01]  /*0230*/  IADD3 R2, R0, 0xffffffe, RZ ;  /* 0x0ffffffe00027810 */ /* 0x001fe20007ffe0ff */
[----:B------:R-:W-:Y:S01]  /*0240*/  IMAD.MOV R0, RZ, RZ, -R10 ;  /* 0x000000ffff007224 */ /* 0x000fe200078e0a0a */
[C---:B------:R-:W-:Y:S02]  /*0250*/  LOP3.LUT R66, R230.reuse, 0x1a, RZ, 0xfc, !PT ;  /* 0x0000001ae6427812 */ /* 0x040fe400078efcff */
[----:B------:R0:W1:Y:S01]  /*0260*/  F2I.FTZ.U32.TRUNC.NTZ R3, R2 ;  /* 0x0000000200037305 */ /* 0x000062000021f000 */
[C---:B------:R-:W-:Y:S02]  /*0270*/  LOP3.LUT R68, R230.reuse, 0x1c, RZ, 0xfc, !PT ;  /* 0x0000001ce6447812 */ /* 0x040fe400078efcff */
[----:B------:R-:W-:Y:S01]  /*0280*/  LOP3.LUT R252, R230, 0x1e, RZ, 0xfc, !PT ;  /* 0x0000001ee6fc7812 */ /* 0x000fe200078efcff */
[----:B0-----:R-:W-:Y:S02]  /*0290*/  IMAD.MOV.U32 R2, RZ, RZ, RZ ;  /* 0x000000ffff027224 */ /* 0x001fe400078e00ff */
[----:B-1----:R-:W-:-:S04]  /*02a0*/  IMAD.MOV R6, RZ, RZ, -R3 ;  /* 0x000000ffff067224 */ /* 0x002fc800078e0a03 */
[----:B------:R-:W-:Y:S02]  /*02b0*/  IMAD R9, R6, R7, RZ ;  /* 0x0000000706097224 */ /* 0x000fe400078e02ff */
[----:B------:R-:W-:Y:S02]  /*02c0*/  IMAD.MOV.U32 R6, RZ, RZ, R8 ;  /* 0x000000ffff067224 */ /* 0x000fe400078e0008 */
[----:B------:R-:W-:-:S06]  /*02d0*/  IMAD.HI.U32 R3, R3, R9, R2 ;  /* 0x0000000903037227 */ /* 0x000fcc00078e0002 */
[----:B------:R-:W-:-:S04]  /*02e0*/  IMAD.HI.U32 R3, R3, R6, RZ ;  /* 0x0000000603037227 */ /* 0x000fc800078e00ff */
[----:B------:R-:W-:-:S05]  /*02f0*/  IMAD R0, R3, R0, R6 ;  /* 0x0000000003007224 */ /* 0x000fca00078e0206 */
[----:B------:R-:W-:-:S13]  /*0300*/  ISETP.GT.U32.AND P1, PT, R7, R0, PT ;  /* 0x000000000700720c */ /* 0x000fda0003f24070 */
[----:B------:R-:W-:Y:S01]  /*0310*/  @!P1 IMAD.IADD R0, R0, 0x1, -R7 ;  /* 0x0000000100009824 */ /* 0x000fe200078e0a07 */
[----:B------:R-:W-:Y:S02]  /*0320*/  @!P1 IADD3 R3, R3, 0x1, RZ ;  /* 0x0000000103039810 */ /* 0x000fe40007ffe0ff */
[----:B------:R-:W-:Y:S02]  /*0330*/  ISETP.NE.AND P1, PT, R4, RZ, PT ;  /* 0x000000ff0400720c */ /* 0x000fe40003f25270 */
[----:B------:R-:W-:Y:S02]  /*0340*/  ISETP.GE.U32.AND P0, PT, R0, R7, PT ;  /* 0x000000070000720c */ /* 0x000fe40003f06070 */
[----:B------:R-:W-:-:S04]  /*0350*/  LOP3.LUT R0, R5, R4, RZ, 0x3c, !PT ;  /* 0x0000000405007212 */ /* 0x000fc800078e3cff */
[----:B------:R-:W-:Y:S01]  /*0360*/  ISETP.GE.AND P2, PT, R0, RZ, PT ;  /* 0x000000ff0000720c */ /* 0x000fe20003f46270 */
[----:B------:R-:W-:-:S05]  /*0370*/  IMAD.MOV.U32 R0, RZ, RZ, 0x1f ;  /* 0x0000001fff007424 */ /* 0x000fca00078e00ff */
[----:B------:R-:W-:Y:S02]  /*0380*/  IADD3 R0, R0, c[0x0][0x178], RZ ;  /* 0x00005e0000007a10 */ /* 0x000fe40007ffe0ff */
[----:B------:R-:W-:-:S05]  /*0390*/  @P0 IADD3 R3, R3, 0x1, RZ ;  /* 0x0000000103030810 */ /* 0x000fca0007ffe0ff */
[----:B------:R-:W-:Y:S01]  /*03a0*/  IMAD.MOV.U32 R2, RZ, RZ, R3 ;  /* 0x000000ffff027224 */ /* 0x000fe200078e0003 */
[----:B------:R-:W-:-:S03]  /*03b0*/  SHF.R.S32.HI R3, RZ, 0x1f, R0 ;  /* 0x0000001fff037819 */ /* 0x000fc60000011400 */
[----:B------:R-:W-:Y:S01]  /*03c0*/  @!P2 IMAD.MOV R2, RZ, RZ, -R2 ;  /* 0x000000ffff02a224 */ /* 0x000fe200078e0a02 */
[----:B------:R-:W-:Y:S02]  /*03d0*/  @!P1 LOP3.LUT R2, RZ, R4, RZ, 0x33, !PT ;  /* 0x00000004ff029212 */ /* 0x000fe400078e33ff */
[----:B------:R-:W-:-:S03]  /*03e0*/  LEA.HI R3, R3, R0, RZ, 0x5 ;  /* 0x0000000003037211 */ /* 0x000fc600078f28ff */
[----:B------:R-:W-:Y:S02]  /*03f0*/  IMAD.SHL.U32 R6, R2, 0x8, RZ ;  /* 0x0000000802067824 */ /* 0x000fe400078e00ff */
[----:B------:R-:W-:-:S03]  /*0400*/  IMAD.MOV R2, RZ, RZ, -R2 ;  /* 0x000000ffff027224 */ /* 0x000fc600078e0a02 */
[----:B------:R-:W-:Y:S01]  /*0410*/  LEA.HI.SX32 R3, R3, -R6, 0x1b ;  /* 0x8000000603037211 */ /* 0x000fe200078fdaff */
[----:B------:R-:W-:-:S03]  /*0420*/  IMAD R4, R4, R2, R5 ;  /* 0x0000000204047224 */ /* 0x000fc600078e0205 */
[----:B------:R-:W-:Y:S02]  /*0430*/  IMNMX R11, R3, 0x8, PT ;  /* 0x00000008030b7817 */ /* 0x000fe40003800200 */
[----:B------:R-:W-:Y:S02]  /*0440*/  IABS R9, R4 ;  /* 0x0000000400097213 */ /* 0x000fe40000000000 */
[----:B------:R-:W-:-:S04]  /*0450*/  IABS R7, R11 ;  /* 0x0000000b00077213 */ /* 0x000fc80000000000 */
[----:B------:R-:W0:Y:S08]  /*0460*/  I2F.RP R0, R7 ;  /* 0x0000000700007306 */ /* 0x000e300000209400 */
[----:B0-----:R-:W0:Y:S02]  /*0470*/  MUFU.RCP R0, R0 ;  /* 0x0000000000007308 */ /* 0x001e240000001000 */
[----:B0-----:R-:W-:-:S06]  /*0480*/  IADD3 R3, R0, 0xffffffe, RZ ;  /* 0x0ffffffe00037810 */ /* 0x001fcc0007ffe0ff */
[----:B------:R-:W0:Y:S02]  /*0490*/  F2I.FTZ.U32.TRUNC.NTZ R3, R3 ;  /* 0x0000000300037305 */ /* 0x000e24000021f000 */
[----:B0-----:R-:W-:-:S04]  /*04a0*/  IMAD.MOV R8, RZ, RZ, -R3 ;  /* 0x000000ffff087224 */ /* 0x001fc800078e0a03 */
[----:B------:R-:W-:Y:S01]  /*04b0*/  IMAD.MOV.U32 R2, RZ, RZ, R8 ;  /* 0x000000ffff027224 */ /* 0x000fe200078e0008 */
[----:B------:R-:W-:-:S03]  /*04c0*/  IABS R8, R11 ;  /* 0x0000000b00087213 */ /* 0x000fc60000000000 */
[----:B------:R-:W-:Y:S02]  /*04d0*/  IMAD R5, R2, R7, RZ ;  /* 0x0000000702057224 */ /* 0x000fe400078e02ff */
[----:B------:R-:W-:Y:S02]  /*04e0*/  IMAD.MOV.U32 R2, RZ, RZ, RZ ;  /* 0x000000ffff027224 */ /* 0x000fe400078e00ff */
[----:B------:R-:W-:Y:S02]  /*04f0*/  IMAD.MOV R0, RZ, RZ, -R8 ;  /* 0x000000ffff007224 */ /* 0x000fe400078e0a08 */
        /* <DEDUP_REMOVED lines=9> */
[----:B------:R-:W-:-:S07]  /*0590*/  ISETP.GE.AND P2, PT, R0, RZ, PT ;  /* 0x000000ff0000720c */ /* 0x000fce0003f46270 */
[----:B------:R-:W-:Y:S02]  /*05a0*/  @P0 IADD3 R2, R2, 0x1, RZ ;  /* 0x0000000102020810 */ /* 0x000fe40007ffe0ff */
[----:B------:R-:W-:-:S04]  /*05b0*/  ISETP.GT.AND P0, PT, R162, 0x1f, PT ;  /* 0x0000001fa200780c */ /* 0x000fc80003f04270 */
[----:B------:R-:W-:Y:S01]  /*05c0*/  @!P2 IMAD.MOV R2, RZ, RZ, -R2 ;  /* 0x000000ffff02a224 */ /* 0x000fe200078e0a02 */
[----:B------:R-:W-:-:S05]  /*05d0*/  @!P1 LOP3.LUT R2, RZ, R11, RZ, 0x33, !PT ;  /* 0x0000000bff029212 */ /* 0x000fca00078e33ff */
[----:B------:R-:W-:Y:S02]  /*05e0*/  IMAD.SHL.U32 R3, R2, 0x80, RZ ;  /* 0x0000008002037824 */ /* 0x000fe400078e00ff */
[----:B------:R-:W-:-:S03]  /*05f0*/  IMAD.MOV R0, RZ, RZ, -R2 ;  /* 0x000000ffff007224 */ /* 0x000fc600078e0a02 */
[----:B------:R-:W-:Y:S01]  /*0600*/  LOP3.LUT R168, R3, R230, RZ, 0xfc, !PT ;  /* 0x000000e603a87212 */ /* 0x000fe200078efcff */
[----:B------:R-:W-:Y:S01]  /*0610*/  IMAD R0, R11, R0, R4 ;  /* 0x000000000b007224 */ /* 0x000fe200078e0204 */
[----:B------:R-:W-:Y:S02]  /*0620*/  LOP3.LUT R250, R3, 0x2, R230, 0xfe, !PT ;  /* 0x0000000203fa7812 */ /* 0x000fe400078efee6 */
[----:B------:R-:W-:Y:S01]  /*0630*/  LOP3.LUT R28, R168, 0x20, RZ, 0xfc, !PT ;  /* 0x00000020a81c7812 */ /* 0x000fe200078efcff */
[----:B------:R-:W-:Y:S01]  /*0640*/  IMAD.IADD R0, R6, 0x1, R0 ;  /* 0x0000000106007824 */ /* 0x000fe200078e0200 */
[C---:B------:R-:W-:Y:S02]  /*0650*/  LOP3.LUT R32, R168.reuse, 0x22, RZ, 0xfc, !PT ;  /* 0x00000022a8207812 */ /* 0x040fe400078efcff */
[C---:B------:R-:W-:Y:S01]  /*0660*/  LOP3.LUT R34, R168.reuse, 0x24, RZ, 0xfc, !PT ;  /* 0x00000024a8227812 */ /* 0x040fe200078efcff */
[----:B------:R0:W-:Y:S01]  /*0670*/  STL [R1+0xa4], R28 ;  /* 0x0000a41c01007387 */ /* 0x0001e20000100800 */
[----:B------:R-:W-:Y:S01]  /*0680*/  LOP3.LUT R76, R168, 0x26, RZ, 0xfc, !PT ;  /* 0x00000026a84c7812 */ /* 0x000fe200078efcff */
[----:B------:R-:W-:Y:S01]  /*0690*/  IMAD R251, R0, 0x20, R74 ;  /* 0x0000002000fb7824 */ /* 0x000fe200078e024a */
[C---:B------:R-:W-:Y:S01]  /*06a0*/  LOP3.LUT R78, R168.reuse, 0x28, RZ, 0xfc, !PT ;  /* 0x00000028a84e7812 */ /* 0x040fe200078efcff */
[----:B------:R0:W-:Y:S01]  /*06b0*/  STL [R1+0xc0], R32 ;  /* 0x0000c02001007387 */ /* 0x0001e20000100800 */
[----:B------:R-:W-:-:S02]  /*06c0*/  LOP3.LUT R80, R168, 0x2a, RZ, 0xfc, !PT ;  /* 0x0000002aa8507812 */ /* 0x000fc400078efcff */
[C---:B------:R-:W-:Y:S01]  /*06d0*/  LOP3.LUT R82, R168.reuse, 0x2c, RZ, 0xfc, !PT ;  /* 0x0000002ca8527812 */ /* 0x040fe200078efcff */
[----:B------:R0:W-:Y:S01]  /*06e0*/  STL [R1+0xbc], R34 ;  /* 0x0000bc2201007387 */ /* 0x0001e20000100800 */
[C---:B------:R-:W-:Y:S02]  /*06f0*/  LOP3.LUT R84, R168.reuse, 0x2e, RZ, 0xfc, !PT ;  /* 0x0000002ea8547812 */ /* 0x040fe400078efcff */
[C---:B------:R-:W-:Y:S01]  /*0700*/  LOP3.LUT R86, R168.reuse, 0x30, RZ, 0xfc, !PT ;  /* 0x00000030a8567812 */ /* 0x040fe200078efcff */
[----:B------:R0:W-:Y:S01]  /*0710*/  STL [R1+0xb8], R76 ;  /* 0x0000b84c01007387 */ /* 0x0001e20000100800 */
[C---:B------:R-:W-:Y:S02]  /*0720*/  LOP3.LUT R88, R168.reuse, 0x32, RZ, 0xfc, !PT ;  /* 0x00000032a8587812 */ /* 0x040fe400078efcff */
        /* <DEDUP_REMOVED lines=57> */
[C-C-:B------:R-:W-:Y:S01]  /*0ac0*/  LOP3.LUT R249, R3.reuse, 0x4, R230.reuse, 0xfe, !PT ;  /* 0x0000000403f97812 */ /* 0x140fe200078efee6 */
[----:B------:R0:W-:Y:S01]  /*0ad0*/  STL [R1+0x60], R116 ;  /* 0x0000607401007387 */ /* 0x0001e20000100800 */
[C-C-:B------:R-:W-:Y:S02]  /*0ae0*/  LOP3.LUT R248, R3.reuse, 0x6, R230.reuse, 0xfe, !PT ;  /* 0x0000000603f87812 */ /* 0x140fe400078efee6 */
[C-C-:B------:R-:W-:Y:S01]  /*0af0*/  LOP3.LUT R247, R3.reuse, 0x8, R230.reuse, 0xfe, !PT ;  /* 0x0000000803f77812 */ /* 0x140fe200078efee6 */
[----:B------:R0:W-:Y:S01]  /*0b00*/  STL [R1+0x5c], R118 ;  /* 0x00005c7601007387 */ /* 0x0001e20000100800 */
[C-C-:B------:R-:W-:Y:S02]  /*0b10*/  LOP3.LUT R246, R3.reuse, 0xa, R230.reuse, 0xfe, !PT ;  /* 0x0000000a03f67812 */ /* 0x140fe400078efee6 */
[C-C-:B------:R-:W-:Y:S01]  /*0b20*/  LOP3.LUT R245, R3.reuse, 0xc, R230.reuse, 0xfe, !PT ;  /* 0x0000000c03f57812 */ /* 0x140fe200078efee6 */
[----:B------:R0:W-:Y:S01]  /*0b30*/  STL [R1+0x58], R120 ;  /* 0x0000587801007387 */ /* 0x0001e20000100800 */
[----:B------:R-:W-:-:S02]  /*0b40*/  LOP3.LUT R244, R3, 0xe, R230, 0xfe, !PT ;  /* 0x0000000e03f47812 */ /* 0x000fc400078efee6 */
        /* <DEDUP_REMOVED lines=11> */
[----:B------:R-:W-:-:S03]  /*0c00*/  LOP3.LUT R236, R3, 0x1e, R230, 0xfe, !PT ;  /* 0x0000001e03ec7812 */ /* 0x000fc600078efee6 */
[----:B------:R0:W-:Y:S04]  /*0c10*/  STL [R1+0x44], R130 ;  /* 0x0000448201007387 */ /* 0x0001e80000100800 */
        /* <DEDUP_REMOVED lines=16> */
[----:B------:R0:W-:Y:S01]  /*0d20*/  STL [R1], R149 ;  /* 0x0000009501007387 */ /* 0x0001e20000100800 */
[----:B------:R-:W-:Y:S05]  /*0d30*/  @P0 BRA `(.L_x_0) ;  /* 0x0000013000000947 */ /* 0x000fea0003800000 */
[----:B------:R-:W-:Y:S01]  /*0d40*/  IMAD.SHL.U32 R0, R72, 0x20, RZ ;  /* 0x0000002048007824 */ /* 0x000fe200078e00ff */
[----:B------:R-:W-:Y:S01]  /*0d50*/  CS2R R44, SRZ ;  /* 0x00000000002c7805 */ /* 0x000fe2000001ff00 */
[----:B------:R-:W-:Y:S01]  /*0d60*/  CS2R R46, SRZ ;  /* 0x00000000002e7805 */ /* 0x000fe2000001ff00 */
[----:B------:R-:W-:Y:S01]  /*0d70*/  CS2R R16, SRZ ;  /* 0x0000000000107805 */ /* 0x000fe2000001ff00 */
[----:B------:R-:W-:Y:S01]  /*0d80*/  CS2R R18, SRZ ;  /* 0x0000000000127805 */ /* 0x000fe2000001ff00 */
[----:B------:R1:W-:Y:S01]  /*0d90*/  STL [R1+0xa8], R0 ;  /* 0x0000a80001007387 */ /* 0x0003e20000100800 */
[----:B------:R-:W-:Y:S01]  /*0da0*/  CS2R R20, SRZ ;  /* 0x0000000000147805 */ /* 0x000fe2000001ff00 */
        /* <DEDUP_REMOVED lines=11> */
[----:B------:R-:W-:Y:S05]  /*0e60*/  BRA `(.L_x_1) ;  /* 0x0000743000007947 */ /* 0x000fea0003800000 */
.L_x_0:
[----:B------:R-:W-:Y:S01]  /*0e70*/  IABS R0, c[0x0][0x17c] ;  /* 0x00005f0000007a13 */ /* 0x000fe20000000000 */
[----:B------:R-:W-:Y:S01]  /*0e80*/  IMAD R164, R74, c[0x0][0x18c], RZ ;  /* 0x000063004aa47a24 */ /* 0x000fe200078e02ff */
[----:B------:R-:W-:Y:S01]  /*0e90*/  IABS R3, c[0x0][0x178] ;  /* 0x00005e0000037a13 */ /* 0x000fe20000000000 */
[----:B------:R-:W-:Y:S01]  /*0ea0*/  IMAD.SHL.U32 R166, R70, 0x2, RZ ;  /* 0x0000000246a67824 */ /* 0x000fe200078e00ff */
[----:B------:R-:W1:Y:S01]  /*0eb0*/  I2F.RP R2, R0 ;  /* 0x0000000000027306 */ /* 0x000e620000209400 */
[----:B------:R-:W-:Y:S01]  /*0ec0*/  IABS R10, R149 ;  /* 0x00000095000a7213 */ /* 0x000fe20000000000 */
[----:B------:R-:W-:Y:S01]  /*0ed0*/  IMAD.MOV.U32 R163, RZ, RZ, c[0x0][0x18c] ;  /* 0x00006300ffa37624 */ /* 0x000fe200078e00ff */
[----:B------:R-:W-:-:S02]  /*0ee0*/  IABS R11, R148 ;  /* 0x00000094000b7213 */ /* 0x000fc40000000000 */
[----:B------:R-:W-:Y:S01]  /*0ef0*/  IABS R13, R147 ;  /* 0x00000093000d7213 */ /* 0x000fe20000000000 */
[----:B------:R-:W-:Y:S01]  /*0f00*/  IMAD.SHL.U32 R163, R163, 0x20, RZ ;  /* 0x00000020a3a37824 */ /* 0x000fe200078e00ff */
[----:B------:R-:W-:Y:S01]  /*0f10*/  IABS R17, R145 ;  /* 0x0000009100117213 */ /* 0x000fe20000000000 */
[----:B------:R-:W2:Y:S01]  /*0f20*/  I2F.RP R8, R3 ;  /* 0x0000000300087306 */ /* 0x000ea20000209400 */
[----:B------:R-:W-:Y:S02]  /*0f30*/  IABS R19, R144 ;  /* 0x0000009000137213 */ /* 0x000fe40000000000 */
[----:B------:R-:W-:Y:S02]  /*0f40*/  IABS R23, R142 ;  /* 0x0000008e00177213 */ /* 0x000fe40000000000 */
[----:B------:R-:W-:Y:S02]  /*0f50*/  IABS R21, R143 ;  /* 0x0000008f00157213 */ /* 0x000fe40000000000 */
[----:B------:R-:W-:Y:S01]  /*0f60*/  IABS R27, R140 ;  /* 0x0000008c001b7213 */ /* 0x000fe20000000000 */
[----:B-1----:R-:W1:Y:S01]  /*0f70*/  MUFU.RCP R2, R2 ;  /* 0x0000000200027308 */ /* 0x002e620000001000 */
[----:B------:R-:W-:-:S02]  /*0f80*/  IABS R25, R141 ;  /* 0x0000008d00197213 */ /* 0x000fc40000000000 */
[----:B------:R-:W-:Y:S02]  /*0f90*/  IABS R29, R139 ;  /* 0x0000008b001d7213 */ /* 0x000fe40000000000 */
[----:B------:R-:W-:Y:S02]  /*0fa0*/  IABS R33, R137 ;  /* 0x0000008900217213 */ /* 0x000fe40000000000 */
[----:B------:R-:W-:Y:S01]  /*0fb0*/  IABS R31, R138 ;  /* 0x0000008a001f7213 */ /* 0x000fe20000000000 */
[----:B--2---:R-:W2:Y:S01]  /*0fc0*/  MUFU.RCP R8, R8 ;  /* 0x0000000800087308 */ /* 0x004ea20000001000 */
[----:B------:R-:W-:Y:S02]  /*0fd0*/  IABS R37, R135 ;  /* 0x0000008700257213 */ /* 0x000fe40000000000 */
[----:B------:R-:W-:Y:S02]  /*0fe0*/  IABS R35, R136 ;  /* 0x0000008800237213 */ /* 0x000fe40000000000 */
[----:B------:R-:W-:-:S02]  /*0ff0*/  IABS R39, R134 ;  /* 0x0000008600277213 */ /* 0x000fc40000000000 */
[----:B------:R-:W-:Y:S02]  /*1000*/  IABS R43, R130 ;  /* 0x00000082002b7213 */ /* 0x000fe40000000000 */
[----:B-1----:R-:W-:Y:S02]  /*1010*/  IADD3 R4, R2, 0xffffffe, RZ ;  /* 0x0ffffffe02047810 */ /* 0x002fe40007ffe0ff */
[----:B------:R-:W-:Y:S02]  /*1020*/  IABS R41, R132 ;  /* 0x0000008400297213 */ /* 0x000fe40000000000 */
[----:B------:R1:W3:Y:S01]  /*1030*/  F2I.FTZ.U32.TRUNC.NTZ R5, R4 ;  /* 0x0000000400057305 */ /* 0x0002e2000021f000 */
[----:B------:R-:W-:Y:S02]  /*1040*/  IABS R47, R126 ;  /* 0x0000007e002f7213 */ /* 0x000fe40000000000 */
[----:B--2---:R-:W-:Y:S02]  /*1050*/  IADD3 R6, R8, 0xffffffe, RZ ;  /* 0x0ffffffe08067810 */ /* 0x004fe40007ffe0ff */
[----:B------:R-:W-:-:S02]  /*1060*/  IABS R45, R128 ;  /* 0x00000080002d7213 */ /* 0x000fc40000000000 */
[----:B------:R-:W-:Y:S01]  /*1070*/  IABS R49, R124 ;  /* 0x0000007c00317213 */ /* 0x000fe20000000000 */
[----:B------:R2:W4:Y:S01]  /*1080*/  F2I.FTZ.U32.TRUNC.NTZ R7, R6 ;  /* 0x0000000600077305 */ /* 0x000522000021f000 */
[----:B-1----:R-:W-:Y:S01]  /*1090*/  IMAD.MOV.U32 R4, RZ, RZ, RZ ;  /* 0x000000ffff047224 */ /* 0x002fe200078e00ff */
[----:B------:R-:W-:Y:S02]  /*10a0*/  IABS R53, R120 ;  /* 0x0000007800357213 */ /* 0x000fe40000000000 */
[----:B------:R-:W-:Y:S02]  /*10b0*/  IABS R51, R122 ;  /* 0x0000007a00337213 */ /* 0x000fe40000000000 */
[----:B------:R-:W-:Y:S01]  /*10c0*/  IABS R57, R116 ;  /* 0x0000007400397213 */ /* 0x000fe20000000000 */
[----:B---3--:R-:W-:Y:S01]  /*10d0*/  IMAD.MOV R9, RZ, RZ, -R5 ;  /* 0x000000ffff097224 */ /* 0x008fe200078e0a05 */
[----:B------:R-:W-:Y:S01]  /*10e0*/  IABS R55, R118 ;  /* 0x0000007600377213 */ /* 0x000fe20000000000 */
[----:B--2---:R-:W-:Y:S01]  /*10f0*/  IMAD.SHL.U32 R6, R72, 0x8, RZ ;  /* 0x0000000848067824 */ /* 0x004fe200078e00ff */
[----:B------:R-:W-:Y:S01]  /*1100*/  IABS R59, R114 ;  /* 0x00000072003b7213 */ /* 0x000fe20000000000 */
[----:B------:R-:W-:Y:S01]  /*1110*/  IMAD R9, R9, R0, RZ ;  /* 0x0000000009097224 */ /* 0x000fe200078e02ff */
[----:B------:R-:W-:-:S02]  /*1120*/  IABS R63, R110 ;  /* 0x0000006e003f7213 */ /* 0x000fc40000000000 */
[----:B------:R-:W-:Y:S01]  /*1130*/  IABS R61, R112 ;  /* 0x00000070003d7213 */ /* 0x000fe20000000000 */
[----:B------:R-:W-:Y:S01]  /*1140*/  IMAD.HI.U32 R2, R5, R9, R4 ;  /* 0x0000000905027227 */ /* 0x000fe200078e0004 */
[----:B------:R-:W-:Y:S02]  /*1150*/  IABS R67, R106 ;  /* 0x0000006a00437213 */ /* 0x000fe40000000000 */
[----:B------:R-:W-:Y:S01]  /*1160*/  IABS R65, R108 ;  /* 0x0000006c00417213 */ /* 0x000fe20000000000 */
[----:B------:R-:W-:Y:S01]  /*1170*/  IMAD.SHL.U32 R5, R72, 0x40, RZ ;  /* 0x0000004048057824 */ /* 0x000fe200078e00ff */
[----:B------:R-:W-:Y:S01]  /*1180*/  IABS R69, R104 ;  /* 0x0000006800457213 */ /* 0x000fe20000000000 */
[----:B------:R-:W-:Y:S01]  /*1190*/  IMAD.MOV.U32 R9, RZ, RZ, R10 ;  /* 0x000000ffff097224 */ /* 0x000fe200078e000a */
[----:B------:R-:W-:Y:S01]  /*11a0*/  IABS R73, R100 ;  /* 0x0000006400497213 */ /* 0x000fe20000000000 */
[----:B----4-:R-:W-:Y:S01]  /*11b0*/  IMAD.MOV R8, RZ, RZ, -R7 ;  /* 0x000000ffff087224 */ /* 0x010fe200078e0a07 */
[----:B------:R-:W-:Y:S01]  /*11c0*/  LOP3.LUT R5, R5, 0x1c0, RZ, 0xc0, !PT ;  /* 0x000001c005057812 */ /* 0x000fe200078ec0ff */
[----:B------:R-:W-:Y:S01]  /*11d0*/  IMAD.HI.U32 R4, R2, R9, RZ ;  /* 0x0000000902047227 */ /* 0x000fe200078e00ff */
[----:B------:R-:W-:-:S02]  /*11e0*/  IABS R71, R102 ;  /* 0x0000006600477213 */ /* 0x000fc40000000000 */
[----:B------:R-:W-:Y:S01]  /*11f0*/  LOP3.LUT R231, R5, 0x30, R6, 0xf8, !PT ;  /* 0x0000003005e77812 */ /* 0x000fe200078ef806 */
[----:B------:R-:W-:Y:S01]  /*1200*/  IMAD R15, R8, R3, RZ ;  /* 0x00000003080f7224 */ /* 0x000fe200078e02ff */
[----:B------:R-:W-:Y:S01]  /*1210*/  IABS R77, R96 ;  /* 0x00000060004d7213 */ /* 0x000fe20000000000 */
[----:B------:R-:W-:Y:S01]  /*1220*/  IMAD.MOV.U32 R6, RZ, RZ, RZ ;  /* 0x000000ffff067224 */ /* 0x000fe200078e00ff */
[----:B------:R-:W-:Y:S01]  /*1230*/  IABS R75, R98 ;  /* 0x00000062004b7213 */ /* 0x000fe20000000000 */
[----:B------:R-:W-:Y:S01]  /*1240*/  IMAD.MOV R5, RZ, RZ, -R4 ;  /* 0x000000ffff057224 */ /* 0x000fe200078e0a04 */
[----:B------:R-:W-:Y:S01]  /*1250*/  IABS R79, R94 ;  /* 0x0000005e004f7213 */ /* 0x000fe20000000000 */
[----:B------:R-:W-:Y:S01]  /*1260*/  IMAD.HI.U32 R4, R7, R15, R6 ;  /* 0x0000000f07047227 */ /* 0x000fe200078e0006 */
[----:B------:R-:W-:Y:S02]  /*1270*/  IABS R15, R146 ;  /* 0x00000092000f7213 */ /* 0x000fe40000000000 */
[----:B------:R-:W-:Y:S01]  /*1280*/  IABS R83, R90 ;  /* 0x0000005a00537213 */ /* 0x000fe20000000000 */
[----:B------:R-:W-:Y:S01]  /*1290*/  IMAD.HI.U32 R6, R2, R11, RZ ;  /* 0x0000000b02067227 */ /* 0x000fe200078e00ff */
[----:B------:R-:W-:-:S02]  /*12a0*/  IABS R81, R92 ;  /* 0x0000005c00517213 */ /* 0x000fc40000000000 */
[----:B------:R-:W-:Y:S01]  /*12b0*/  IABS R87, R86 ;  /* 0x0000005600577213 */ /* 0x000fe20000000000 */
[----:B------:R-:W-:Y:S01]  /*12c0*/  IMAD.HI.U32 R7, R2, R13, RZ ;  /* 0x0000000d02077227 */ /* 0x000fe200078e00ff */
[----:B------:R-:W-:Y:S02]  /*12d0*/  IABS R85, R88 ;  /* 0x0000005800557213 */ /* 0x000fe40000000000 */
[----:B------:R-:W-:Y:S01]  /*12e0*/  IABS R89, R84 ;  /* 0x0000005400597213 */ /* 0x000fe20000000000 */
[----:B------:R-:W-:Y:S01]  /*12f0*/  IMAD.MOV R8, RZ, RZ, -R6 ;  /* 0x000000ffff087224 */ /* 0x000fe200078e0a06 */
[----:B------:R-:W-:Y:S01]  /*1300*/  IABS R93, R80 ;  /* 0x00000050005d7213 */ /* 0x000fe20000000000 */
[C---:B------:R-:W-:Y:S01]  /*1310*/  IMAD R5, R0.reuse, R5, R9 ;  /* 0x0000000500057224 */ /* 0x040fe200078e0209 */
[----:B------:R-:W-:Y:S01]  /*1320*/  IABS R91, R82 ;  /* 0x00000052005b7213 */ /* 0x000fe20000000000 */
[----:B------:R-:W-:Y:S01]  /*1330*/  IMAD.MOV R9, RZ, RZ, -R7 ;  /* 0x000000ffff097224 */ /* 0x000fe200078e0a07 */
[----:B------:R-:W-:Y:S01]  /*1340*/  IABS R97, R76 ;  /* 0x0000004c00617213 */ /* 0x000fe20000000000 */
[----:B------:R-:W-:Y:S01]  /*1350*/  IMAD R7, R0, R8, R11 ;  /* 0x0000000800077224 */ /* 0x000fe200078e020b */
        /* <DEDUP_REMOVED lines=9> */
[----:B------:R-:W-:Y:S01]  /*13f0*/  IMAD R9, R0, R9, R13 ;  /* 0x0000000900097224 */ /* 0x000fe200078e020d */
[----:B------:R-:W-:Y:S01]  /*1400*/  IABS R109, R238 ;  /* 0x000000ee006d7213 */ /* 0x000fe20000000000 */
[----:B------:R-:W-:Y:S01]  /*1410*/  IMAD.MOV R11, RZ, RZ, -R6 ;  /* 0x000000ffff0b7224 */ /* 0x000fe200078e0a06 */
[----:B------:R-:W-:Y:S01]  /*1420*/  IABS R113, R240 ;  /* 0x000000f000717213 */ /* 0x000fe20000000000 */
[----:B------:R-:W-:Y:S01]  /*1430*/  IMAD.HI.U32 R6, R2, R19, RZ ;  /* 0x0000001302067227 */ /* 0x000fe200078e00ff */
[----:B------:R-:W-:-:S02]  /*1440*/  IABS R111, R239 ;  /* 0x000000ef006f7213 */ /* 0x000fc40000000000 */
[----:B------:R-:W-:Y:S01]  /*1450*/  IABS R115, R241 ;  /* 0x000000f100737213 */ /* 0x000fe20000000000 */
[----:B------:R-:W-:Y:S01]  /*1460*/  IMAD R13, R0, R8, R17 ;  /* 0x00000008000d7224 */ /* 0x000fe200078e0211 */
[----:B------:R-:W-:Y:S01]  /*1470*/  IABS R117, R242 ;  /* 0x000000f200757213 */ /* 0x000fe20000000000 */
[----:B------:R-:W-:Y:S01]  /*1480*/  IMAD.HI.U32 R8, R2, R23, RZ ;  /* 0x0000001702087227 */ /* 0x000fe200078e00ff */
[----:B------:R-:W-:Y:S02]  /*1490*/  IABS R121, R245 ;  /* 0x000000f500797213 */ /* 0x000fe40000000000 */
[----:B------:R-:W-:Y:S01]  /*14a0*/  IABS R133, R168 ;  /* 0x000000a800857213 */ /* 0x000fe20000000000 */
[C---:B------:R-:W-:Y:S01]  /*14b0*/  IMAD R11, R0.reuse, R11, R15 ;  /* 0x0000000b000b7224 */ /* 0x040fe200078e020f */
[C---:B------:R-:W-:Y:S01]  /*14c0*/  ISETP.GT.U32.AND P1, PT, R0.reuse, R5, PT ;  /* 0x000000050000720c */ /* 0x040fe20003f24070 */
[----:B------:R-:W-:Y:S01]  /*14d0*/  IMAD.MOV R15, RZ, RZ, -R6 ;  /* 0x000000ffff0f7224 */ /* 0x000fe200078e0a06 */
[C---:B------:R-:W-:Y:S01]  /*14e0*/  ISETP.GT.U32.AND P0, PT, R0.reuse, R7, PT ;  /* 0x000000070000720c */ /* 0x040fe20003f04070 */
[----:B------:R-:W-:Y:S01]  /*14f0*/  IMAD.MOV R8, RZ, RZ, -R8 ;  /* 0x000000ffff087224 */ /* 0x000fe200078e0a08 */
[----:B------:R-:W-:Y:S01]  /*1500*/  ISETP.GT.U32.AND P4, PT, R0, R9, PT ;  /* 0x000000090000720c */ /* 0x000fe20003f84070 */
[----:B------:R-:W-:Y:S01]  /*1510*/  IMAD.HI.U32 R6, R2, R21, RZ ;  /* 0x0000001502067227 */ /* 0x000fe200078e00ff */
[----:B------:R-:W-:-:S02]  /*1520*/  ISETP.GT.U32.AND P5, PT, R0, R11, PT ;  /* 0x0000000b0000720c */ /* 0x000fc40003fa4070 */
[C---:B------:R-:W-:Y:S01]  /*1530*/  ISETP.GT.U32.AND P3, PT, R0.reuse, R13, PT ;  /* 0x0000000d0000720c */ /* 0x040fe20003f64070 */
[C---:B------:R-:W-:Y:S01]  /*1540*/  IMAD R15, R0.reuse, R15, R19 ;  /* 0x0000000f000f7224 */ /* 0x040fe200078e0213 */
[----:B------:R-:W-:Y:S01]  /*1550*/  IABS R119, R243 ;  /* 0x000000f300777213 */ /* 0x000fe20000000000 */
[----:B------:R-:W-:Y:S01]  /*1560*/  IMAD R19, R0, R8, R23 ;  /* 0x0000000800137224 */ /* 0x000fe200078e0217 */
[----:B------:R-:W-:Y:S01]  /*1570*/  IABS R123, R246 ;  /* 0x000000f6007b7213 */ /* 0x000fe20000000000 */
[----:B------:R-:W-:Y:S01]  /*1580*/  IMAD.HI.U32 R8, R2, R27, RZ ;  /* 0x0000001b02087227 */ /* 0x000fe200078e00ff */
[----:B------:R-:W-:Y:S02]  /*1590*/  ISETP.GT.U32.AND P6, PT, R0, R15, PT ;  /* 0x0000000f0000720c */ /* 0x000fe40003fc4070 */
[----:B------:R-:W-:Y:S01]  /*15a0*/  IABS R125, R247 ;  /* 0x000000f7007d7213 */ /* 0x000fe20000000000 */
[----:B------:R-:W-:Y:S01]  /*15b0*/  IMAD.MOV R17, RZ, RZ, -R6 ;  /* 0x000000ffff117224 */ /* 0x000fe200078e0a06 */
[----:B------:R-:W-:Y:S01]  /*15c0*/  IABS R127, R248 ;  /* 0x000000f8007f7213 */ /* 0x000fe20000000000 */
[----:B------:R-:W-:Y:S01]  /*15d0*/  IMAD.HI.U32 R6, R2, R25, RZ ;  /* 0x0000001902067227 */ /* 0x000fe200078e00ff */
[----:B------:R-:W-:-:S02]  /*15e0*/  IABS R129, R249 ;  /* 0x000000f900817213 */ /* 0x000fc40000000000 */
[----:B------:R-:W-:Y:S01]  /*15f0*/  IABS R131, R250 ;  /* 0x000000fa00837213 */ /* 0x000fe20000000000 */
[----:B------:R-:W-:Y:S01]  /*1600*/  IMAD.MOV R8, RZ, RZ, -R8 ;  /* 0x000000ffff087224 */ /* 0x000fe200078e0a08 */
[----:B------:R-:W-:Y:S01]  /*1610*/  LOP3.LUT R167, R72, 0x20, RZ, 0xc0, !PT ;  /* 0x0000002048a77812 */ /* 0x000fe200078ec0ff */
[----:B------:R-:W-:Y:S01]  /*1620*/  IMAD R17, R0, R17, R21 ;  /* 0x0000001100117224 */ /* 0x000fe200078e0215 */
[----:B------:R-:W-:Y:S01]  /*1630*/  SHF.R.S32.HI R165, RZ, 0x1f, R164 ;  /* 0x0000001fffa57819 */ /* 0x000fe200000114a4 */
[----:B------:R-:W-:Y:S01]  /*1640*/  IMAD.MOV R21, RZ, RZ, -R6 ;  /* 0x000000ffff157224 */ /* 0x000fe200078e0a06 */
[----:B------:R-:W-:Y:S01]  /*1650*/  LOP3.LUT R235, R166, 0x10, RZ, 0x3c, !PT ;  /* 0x00000010a6eb7812 */ /* 0x000fe200078e3cff */
[----:B------:R-:W-:Y:S01]  /*1660*/  IMAD.HI.U32 R6, R2, R29, RZ ;  /* 0x0000001d02067227 */ /* 0x000fe200078e00ff */
[----:B------:R-:W-:Y:S02]  /*1670*/  SHF.L.U64.HI R165, R164, 0x1, R165 ;  /* 0x00000001a4a57819 */ /* 0x000fe400000102a5 */
[----:B------:R-:W-:Y:S01]  /*1680*/  LOP3.LUT R234, R166, 0x20, RZ, 0x3c, !PT ;  /* 0x00000020a6ea7812 */ /* 0x000fe200078e3cff */
[----:B------:R-:W-:Y:S01]  /*1690*/  IMAD R23, R0, R8, R27 ;  /* 0x0000000800177224 */ /* 0x000fe200078e021b */
[----:B------:R-:W-:Y:S01]  /*16a0*/  LOP3.LUT R233, R166, 0x30, RZ, 0x3c, !PT ;  /* 0x00000030a6e97812 */ /* 0x000fe200078e3cff */
[----:B------:R-:W-:-:S04]  /*16b0*/  IMAD.HI.U32 R8, R2, R33, RZ ;  /* 0x0000002102087227 */ /* 0x000fc800078e00ff */
[----:B------:R-:W-:Y:S02]  /*16c0*/  IMAD R21, R0, R21, R25 ;  /* 0x0000001500157224 */ /* 0x000fe400078e0219 */
[----:B------:R-:W-:Y:S02]  /*16d0*/  IMAD.MOV R25, RZ, RZ, -R6 ;  /* 0x000000ffff197224 */ /* 0x000fe400078e0a06 */
[----:B------:R-:W-:Y:S02]  /*16e0*/  IMAD.MOV R8, RZ, RZ, -R8 ;  /* 0x000000ffff087224 */ /* 0x000fe400078e0a08 */
[----:B------:R-:W-:-:S04]  /*16f0*/  IMAD.HI.U32 R6, R2, R31, RZ ;  /* 0x0000001f02067227 */ /* 0x000fc800078e00ff */
[C---:B------:R-:W-:Y:S02]  /*1700*/  IMAD R25, R0.reuse, R25, R29 ;  /* 0x0000001900197224 */ /* 0x040fe400078e021d */
[----:B------:R-:W-:Y:S02]  /*1710*/  IMAD R29, R0, R8, R33 ;  /* 0x00000008001d7224 */ /* 0x000fe400078e0221 */
[----:B------:R-:W-:-:S04]  /*1720*/  IMAD.HI.U32 R8, R2, R37, RZ ;  /* 0x0000002502087227 */ /* 0x000fc800078e00ff */
[----:B------:R-:W-:Y:S02]  /*1730*/  IMAD.MOV R27, RZ, RZ, -R6 ;  /* 0x000000ffff1b7224 */ /* 0x000fe400078e0a06 */
[----:B------:R-:W-:-:S04]  /*1740*/  IMAD.HI.U32 R6, R2, R35, RZ ;  /* 0x0000002302067227 */ /* 0x000fc800078e00ff */
[----:B------:R-:W-:Y:S02]  /*1750*/  IMAD.MOV R8, RZ, RZ, -R8 ;  /* 0x000000ffff087224 */ /* 0x000fe400078e0a08 */
[----:B------:R-:W-:Y:S02]  /*1760*/  IMAD R27, R0, R27, R31 ;  /* 0x0000001b001b7224 */ /* 0x000fe400078e021f */
[----:B------:R-:W-:Y:S02]  /*1770*/  IMAD.MOV R31, RZ, RZ, -R6 ;  /* 0x000000ffff1f7224 */ /* 0x000fe400078e0a06 */
[----:B------:R-:W-:-:S04]  /*1780*/  IMAD.HI.U32 R6, R2, R39, RZ ;  /* 0x0000002702067227 */ /* 0x000fc800078e00ff */
[----:B------:R-:W-:Y:S02]  /*1790*/  IMAD R33, R0, R8, R37 ;  /* 0x0000000800217224 */ /* 0x000fe400078e0225 */
        /* <DEDUP_REMOVED lines=108> */
[----:B------:R-:W-:-:S04]  /*1e60*/  IMAD.HI.U32 R6, R2, R111, RZ ;  /* 0x0000006f02067227 */ /* 0x000fc800078e00ff */
[----:B------:R-:W-:Y:S02]  /*1e70*/  IMAD.MOV R8, RZ, RZ, -R8 ;  /* 0x000000ffff087224 */ /* 0x000fe400078e0a08 */
[----:B------:R-:W-:Y:S02]  /*1e80*/  IMAD R105, R0, R105, R109 ;  /* 0x0000006900697224 */ /* 0x000fe400078e026d */
[----:B------:R-:W-:Y:S02]  /*1e90*/  IMAD.MOV R107, RZ, RZ, -R6 ;  /* 0x000000ffff6b7224 */ /* 0x000fe400078e0a06 */
[----:B------:R-:W-:-:S04]  /*1ea0*/  IMAD.HI.U32 R6, R2, R115, RZ ;  /* 0x0000007302067227 */ /* 0x000fc800078e00ff */
[----:B------:R-:W-:Y:S01]  /*1eb0*/  IMAD R109, R0, R8, R113 ;  /* 0x00000008006d7224 */ /* 0x000fe200078e0271 */
[----:B------:R-:W-:Y:S01]  /*1ec0*/  IABS R113, R244 ;  /* 0x000000f400717213 */ /* 0x000fe20000000000 */
[----:B------:R-:W-:-:S04]  /*1ed0*/  IMAD.HI.U32 R8, R2, R117, RZ ;  /* 0x0000007502087227 */ /* 0x000fc800078e00ff */
[C---:B------:R-:W-:Y:S02]  /*1ee0*/  IMAD R107, R0.reuse, R107, R111 ;  /* 0x0000006b006b7224 */ /* 0x040fe400078e026f */
[----:B------:R-:W-:Y:S02]  /*1ef0*/  IMAD.MOV R111, RZ, RZ, -R6 ;  /* 0x000000ffff6f7224 */ /* 0x000fe400078e0a06 */
[----:B------:R-:W-:Y:S02]  /*1f00*/  IMAD.MOV R8, RZ, RZ, -R8 ;  /* 0x000000ffff087224 */ /* 0x000fe400078e0a08 */
[C---:B------:R-:W-:Y:S02]  /*1f10*/  IMAD R111, R0.reuse, R111, R115 ;  /* 0x0000006f006f7224 */ /* 0x040fe400078e0273 */
[----:B------:R-:W-:Y:S02]  /*1f20*/  IMAD R115, R0, R8, R117 ;  /* 0x0000000800737224 */ /* 0x000fe400078e0275 */
[----:B------:R-:W-:-:S04]  /*1f30*/  IMAD.HI.U32 R8, R2, R121, RZ ;  /* 0x0000007902087227 */ /* 0x000fc800078e00ff */
[----:B------:R-:W-:Y:S02]  /*1f40*/  IMAD.MOV R8, RZ, RZ, -R8 ;  /* 0x000000ffff087224 */ /* 0x000fe400078e0a08 */
[----:B------:R-:W-:Y:S01]  /*1f50*/  @!P1 IMAD.IADD R5, R5, 0x1, -R0 ;  /* 0x0000000105059824 */ /* 0x000fe200078e0a00 */
[C---:B------:R-:W-:Y:S01]  /*1f60*/  ISETP.GT.U32.AND P1, PT, R0.reuse, R19, PT ;  /* 0x000000130000720c */ /* 0x040fe20003f24070 */
[----:B------:R-:W-:Y:S02]  /*1f70*/  IMAD R121, R0, R8, R121 ;  /* 0x0000000800797224 */ /* 0x000fe400078e0279 */
[----:B------:R-:W-:-:S04]  /*1f80*/  IMAD.HI.U32 R8, R2, R133, RZ ;  /* 0x0000008502087227 */ /* 0x000fc800078e00ff */
[----:B------:R-:W-:Y:S02]  /*1f90*/  IMAD.MOV R12, RZ, RZ, -R8 ;  /* 0x000000ffff0c7224 */ /* 0x000fe400078e0a08 */
[--C-:B------:R-:W-:Y:S01]  /*1fa0*/  @!P0 IMAD.IADD R7, R7, 0x1, -R0.reuse ;  /* 0x0000000107078824 */ /* 0x100fe200078e0a00 */
[C---:B------:R-:W-:Y:S01]  /*1fb0*/  ISETP.GT.U32.AND P0, PT, R0.reuse, R21, PT ;  /* 0x000000150000720c */ /* 0x040fe20003f04070 */
[C---:B------:R-:W-:Y:S02]  /*1fc0*/  IMAD R133, R0.reuse, R12, R133 ;  /* 0x0000000c00857224 */ /* 0x040fe400078e0285 */
[--C-:B------:R-:W-:Y:S01]  /*1fd0*/  @!P4 IMAD.IADD R9, R9, 0x1, -R0.reuse ;  /* 0x000000010909c824 */ /* 0x100fe200078e0a00 */
[C---:B------:R-:W-:Y:S01]  /*1fe0*/  ISETP.GT.U32.AND P4, PT, R0.reuse, R23, PT ;  /* 0x000000170000720c */ /* 0x040fe20003f84070 */
        /* <DEDUP_REMOVED lines=8> */
[----:B------:R-:W-:Y:S01]  /*2070*/  @!P0 IMAD.IADD R21, R21, 0x1, -R0 ;  /* 0x0000000115158824 */ /* 0x000fe200078e0a00 */
[----:B------:R-:W-:Y:S01]  /*2080*/  ISETP.GT.U32.AND P0, PT, R0, R9, PT ;  /* 0x000000090000720c */ /* 0x000fe20003f04070 */
[----:B------:R-:W-:-:S04]  /*2090*/  IMAD.HI.U32 R6, R2, R119, RZ ;  /* 0x0000007702067227 */ /* 0x000fc800078e00ff */
        /* <DEDUP_REMOVED lines=11> */
[C---:B------:R-:W-:Y:S01]  /*2150*/  ISETP.GT.U32.AND P3, PT, R0.reuse, R15, PT ;  /* 0x0000000f0000720c */ /* 0x040fe20003f64070 */
[----:B------:R-:W-:Y:S01]  /*2160*/  IMAD.MOV R10, RZ, RZ, -R6 ;  /* 0x000000ffff0a7224 */ /* 0x000fe200078e0a06 */
        /* <DEDUP_REMOVED lines=38> */
[----:B------:R-:W-:Y:S01]  /*23d0*/  ISETP.GT.U32.AND P0, PT, R0, R37, PT ;  /* 0x000000250000720c */ /* 0x000fe20003f04070 */
[----:B------:R-:W-:-:S02]  /*23e0*/  @!P3 IMAD.IADD R43, R43, 0x1, -R0 ;  /* 0x000000012b2bb824 */ /* 0x000fc400078e0a00 */
        /* <DEDUP_REMOVED lines=12> */
[----:B------:R-:W-:Y:S01]  /*24b0*/  IMAD.HI.U32 R6, R2, R113, RZ ;  /* 0x0000007102067227 */ /* 0x000fe200078e00ff */
[----:B------:R-:W-:-:S03]  /*24c0*/  ISETP.GT.U32.AND P5, PT, R0, R41, PT ;  /* 0x000000290000720c */ /* 0x000fc60003fa4070 */
        /* <DEDUP_REMOVED lines=82> */
[----:B------:R-:W-:-:S02]  /*29f0*/  IMAD R117, R0, R10, R119 ;  /* 0x0000000a00757224 */ /* 0x000fc400078e0277 */
[----:B------:R-:W-:Y:S01]  /*2a00*/  @!P2 IMAD.IADD R77, R77, 0x1, -R0 ;  /* 0x000000014d4da824 */ /* 0x000fe200078e0a00 */
[C---:B------:R-:W-:Y:S01]  /*2a10*/  ISETP.GT.U32.AND P2, PT, R0.reuse, R91, PT ;  /* 0x0000005b0000720c */ /* 0x040fe20003f44070 */
[----:B------:R-:W-:Y:S02]  /*2a20*/  IMAD.MOV R119, RZ, RZ, -R6 ;  /* 0x000000ffff777224 */ /* 0x000fe400078e0a06 */
[--C-:B------:R-:W-:Y:S01]  /*2a30*/  @!P3 IMAD.IADD R87, R87, 0x1, -R0.reuse ;  /* 0x000000015757b824 */ /* 0x100fe200078e0a00 */
[C---:B------:R-:W-:Y:S01]  /*2a40*/  ISETP.GT.U32.AND P3, PT, R0.reuse, R101, PT ;  /* 0x000000650000720c */ /* 0x040fe20003f64070 */
[--C-:B------:R-:W-:Y:S02]  /*2a50*/  @!P1 IMAD.IADD R103, R103, 0x1, -R0.reuse ;  /* 0x0000000167679824 */ /* 0x100fe400078e0a00 */
[----:B------:R-:W-:Y:S01]  /*2a60*/  @!P0 IMAD.IADD R81, R81, 0x1, -R0 ;  /* 0x0000000151518824 */ /* 0x000fe200078e0a00 */
[----:B------:R-:W-:Y:S01]  /*2a70*/  ISETP.GT.U32.AND P0, PT, R0, R93, PT ;  /* 0x0000005d0000720c */ /* 0x000fe20003f04070 */
[----:B------:R-:W-:-:S04]  /*2a80*/  IMAD.HI.U32 R6, R2, R123, RZ ;  /* 0x0000007b02067227 */ /* 0x000fc800078e00ff */
        /* <DEDUP_REMOVED lines=15> */
[----:B------:R-:W-:Y:S01]  /*2b80*/  @!P1 IMAD.IADD R91, R91, 0x1, -R0 ;  /* 0x000000015b5b9824 */ /* 0x000fe200078e0a00 */
[C---:B------:R-:W-:Y:S01]  /*2b90*/  ISETP.GT.U32.AND P1, PT, R0.reuse, R103, PT ;  /* 0x000000670000720c */ /* 0x040fe20003f24070 */
[----:B------:R-:W-:Y:S02]  /*2ba0*/  IMAD.MOV R8, RZ, RZ, -R6 ;  /* 0x000000ffff087224 */ /* 0x000fe400078e0a06 */
[----:B------:R-:W-:Y:S01]  /*2bb0*/  @!P0 IMAD.IADD R93, R93, 0x1, -R0 ;  /* 0x000000015d5d8824 */ /* 0x000fe200078e0a00 */
[----:B------:R-:W-:Y:S01]  /*2bc0*/  ISETP.GT.U32.AND P0, PT, R0, R107, PT ;  /* 0x0000006b0000720c */ /* 0x000fe20003f04070 */
[----:B------:R-:W-:-:S04]  /*2bd0*/  IMAD.HI.U32 R6, R2, R127, RZ ;  /* 0x0000007f02067227 */ /* 0x000fc800078e00ff */
[----:B------:R-:W-:Y:S02]  /*2be0*/  IMAD.MOV R6, RZ, RZ, -R6 ;  /* 0x000000ffff067224 */ /* 0x000fe400078e0a06 */
[----:B------:R-:W-:Y:S01]  /*2bf0*/  @!P5 IMAD.IADD R99, R99, 0x1, -R0 ;  /* 0x000000016363d824 */ /* 0x000fe200078e0a00 */
[C---:B------:R-:W-:Y:S01]  /*2c00*/  ISETP.GT.U32.AND P5, PT, R0.reuse, R87, PT ;  /* 0x000000570000720c */ /* 0x040fe20003fa4070 */
[C---:B------:R-:W-:Y:S01]  /*2c10*/  IMAD R119, R0.reuse, R119, R113 ;  /* 0x0000007700777224 */ /* 0x040fe200078e0271 */
[----:B------:R-:W-:Y:S01]  /*2c20*/  SHF.R.S32.HI R113, RZ, 0x1f, R162 ;  /* 0x0000001fff717819 */ /* 0x000fe200000114a2 */
[C---:B------:R-:W-:Y:S01]  /*2c30*/  IMAD R127, R0.reuse, R6, R127 ;  /* 0x00000006007f7224 */ /* 0x040fe200078e027f */
[----:B------:R-:W-:Y:S01]  /*2c40*/  IABS R6, R251 ;  /* 0x000000fb00067213 */ /* 0x000fe20000000000 */
[--C-:B------:R-:W-:Y:S01]  /*2c50*/  @!P4 IMAD.IADD R83, R83, 0x1, -R0.reuse ;  /* 0x000000015353c824 */ /* 0x100fe200078e0a00 */
[C---:B------:R-:W-:Y:S01]  /*2c60*/  ISETP.GT.U32.AND P4, PT, R0.reuse, R97, PT ;  /* 0x000000610000720c */ /* 0x040fe20003f84070 */
[--C-:B------:R-:W-:Y:S01]  /*2c70*/  @!P6 IMAD.IADD R85, R85, 0x1, -R0.reuse ;  /* 0x000000015555e824 */ /* 0x100fe200078e0a00 */
[C---:B------:R-:W-:Y:S01]  /*2c80*/  ISETP.GT.U32.AND P6, PT, R0.reuse, R105, PT ;  /* 0x000000690000720c */ /* 0x040fe20003fc4070 */
[--C-:B------:R-:W-:Y:S01]  /*2c90*/  @!P3 IMAD.IADD R89, R89, 0x1, -R0.reuse ;  /* 0x000000015959b824 */ /* 0x100fe200078e0a00 */
[C---:B------:R-:W-:Y:S01]  /*2ca0*/  ISETP.GT.U32.AND P3, PT, R0.reuse, R101, PT ;  /* 0x000000650000720c */ /* 0x040fe20003f64070 */
[C---:B------:R-:W-:Y:S01]  /*2cb0*/  IMAD R123, R0.reuse, R10, R123 ;  /* 0x0000000a007b7224 */ /* 0x040fe200078e027b */
[----:B------:R-:W-:Y:S01]  /*2cc0*/  LEA.HI R162, R113, R162, RZ, 0x5 ;  /* 0x000000a271a27211 */ /* 0x000fe200078f28ff */
[--C-:B------:R-:W-:Y:S01]  /*2cd0*/  @!P2 IMAD.IADD R95, R95, 0x1, -R0.reuse ;  /* 0x000000015f5fa824 */ /* 0x100fe200078e0a00 */
[C---:B------:R-:W-:Y:S01]  /*2ce0*/  ISETP.GT.U32.AND P2, PT, R0.reuse, R109, PT ;  /* 0x0000006d0000720c */ /* 0x040fe20003f44070 */
[--C-:B------:R-:W-:Y:S01]  /*2cf0*/  @!P1 IMAD.IADD R103, R103, 0x1, -R0.reuse ;  /* 0x0000000167679824 */ /* 0x100fe200078e0a00 */
[C---:B------:R-:W-:Y:S01]  /*2d00*/  ISETP.GT.U32.AND P1, PT, R0.reuse, R119, PT ;  /* 0x000000770000720c */ /* 0x040fe20003f24070 */
[----:B------:R-:W-:Y:S01]  /*2d10*/  @!P0 IMAD.IADD R107, R107, 0x1, -R0 ;  /* 0x000000016b6b8824 */ /* 0x000fe200078e0a00 */
[----:B------:R-:W-:Y:S01]  /*2d20*/  ISETP.GT.U32.AND P0, PT, R0, R123, PT ;  /* 0x0000007b0000720c */ /* 0x000fe20003f04070 */
[----:B------:R-:W-:Y:S01]  /*2d30*/  IMAD.HI.U32 R4, R4, R6, RZ ;  /* 0x0000000604047227 */ /* 0x000fe200078e00ff */
[----:B------:R-:W-:-:S03]  /*2d40*/  SHF.R.S32.HI R162, RZ, 0x5, R162 ;  /* 0x00000005ffa27819 */ /* 0x000fc600000114a2 */
[----:B------:R-:W-:Y:S02]  /*2d50*/  IMAD.MOV R4, RZ, RZ, -R4 ;  /* 0x000000ffff047224 */ /* 0x000fe400078e0a04 */
[----:B------:R-:W-:Y:S01]  /*2d60*/  @!P5 IMAD.IADD R87, R87, 0x1, -R0 ;  /* 0x000000015757d824 */ /* 0x000fe200078e0a00 */
[C---:B------:R-:W-:Y:S01]  /*2d70*/  ISETP.GT.U32.AND P5, PT, R0.reuse, R99, PT ;  /* 0x000000630000720c */ /* 0x040fe20003fa4070 */
[C---:B------:R-:W-:Y:S02]  /*2d80*/  IMAD R125, R0.reuse, R8, R125 ;  /* 0x00000008007d7224 */ /* 0x040fe400078e027d */
[----:B------:R-:W-:Y:S02]  /*2d90*/  IMAD R6, R3, R4, R6 ;  /* 0x0000000403067224 */ /* 0x000fe400078e0206 */
[--C-:B------:R-:W-:Y:S01]  /*2da0*/  @!P4 IMAD.IADD R97, R97, 0x1, -R0.reuse ;  /* 0x000000016161c824 */ /* 0x100fe200078e0a00 */
[C---:B------:R-:W-:Y:S01]  /*2db0*/  ISETP.GT.U32.AND P4, PT, R0.reuse, R111, PT ;  /* 0x0000006f0000720c */ /* 0x040fe20003f84070 */
[--C-:B------:R-:W-:Y:S01]  /*2dc0*/  @!P3 IMAD.IADD R101, R101, 0x1, -R0.reuse ;  /* 0x000000016565b824 */ /* 0x100fe200078e0a00 */
[C---:B------:R-:W-:Y:S01]  /*2dd0*/  ISETP.GT.U32.AND P3, PT, R0.reuse, R117, PT ;  /* 0x000000750000720c */ /* 0x040fe20003f64070 */
[----:B------:R-:W-:Y:S01]  /*2de0*/  @!P6 IMAD.IADD R105, R105, 0x1, -R0 ;  /* 0x000000016969e824 */ /* 0x000fe200078e0a00 */
[----:B------:R-:W-:Y:S01]  /*2df0*/  ISETP.GT.U32.AND P6, PT, R0, R121, PT ;  /* 0x000000790000720c */ /* 0x000fe20003fc4070 */
[----:B------:R-:W-:-:S04]  /*2e00*/  IMAD.HI.U32 R8, R2, R129, RZ ;  /* 0x0000008102087227 */ /* 0x000fc800078e00ff */
[----:B------:R-:W-:Y:S01]  /*2e10*/  @!P2 IMAD.IADD R109, R109, 0x1, -R0 ;  /* 0x000000016d6da824 */ /* 0x000fe200078e0a00 */
[----:B------:R-:W-:Y:S01]  /*2e20*/  ISETP.GT.U32.AND P2, PT, R0, R125, PT ;  /* 0x0000007d0000720c */ /* 0x000fe20003f44070 */
[----:B------:R-:W-:-:S04]  /*2e30*/  IMAD.HI.U32 R2, R2, R131, RZ ;  /* 0x0000008302027227 */ /* 0x000fc800078e00ff */
[--C-:B------:R-:W-:Y:S01]  /*2e40*/  @!P1 IMAD.IADD R119, R119, 0x1, -R0.reuse ;  /* 0x0000000177779824 */ /* 0x100fe200078e0a00 */
[----:B------:R-:W-:Y:S01]  /*2e50*/  ISETP.GT.U32.AND P1, PT, R3, R6, PT ;  /* 0x000000060300720c */ /* 0x000fe20003f24070 */
[----:B------:R-:W-:Y:S01]  /*2e60*/  @!P0 IMAD.IADD R123, R123, 0x1, -R0 ;  /* 0x000000017b7b8824 */ /* 0x000fe200078e0a00 */
[C---:B------:R-:W-:Y:S01]  /*2e70*/  ISETP.GT.U32.AND P0, PT, R0.reuse, R109, PT ;  /* 0x0000006d0000720c */ /* 0x040fe20003f04070 */
        /* <DEDUP_REMOVED lines=8> */
[----:B------:R-:W-:Y:S01]  /*2f00*/  @!P6 IMAD.IADD R121, R121, 0x1, -R0 ;  /* 0x000000017979e824 */ /* 0x000fe200078e0a00 */
[----:B------:R-:W-:Y:S01]  /*2f10*/  ISETP.GT.U32.AND P6, PT, R0, R107, PT ;  /* 0x0000006b0000720c */ /* 0x000fe20003fc4070 */
[----:B------:R-:W-:-:S02]  /*2f20*/  @!P1 IMAD.IADD R6, R6, 0x1, -R3 ;  /* 0x0000000106069824 */ /* 0x000fc400078e0a03 */
[----:B------:R-:W-:Y:S01]  /*2f30*/  @!P0 IMAD.IADD R109, R109, 0x1, -R0 ;  /* 0x000000016d6d8824 */ /* 0x000fe200078e0a00 */
[C---:B------:R-:W-:Y:S01]  /*2f40*/  ISETP.GT.U32.AND P1, PT, R0.reuse, R121, PT ;  /* 0x000000790000720c */ /* 0x040fe20003f24070 */
[----:B------:R-:W-:Y:S01]  /*2f50*/  IMAD.MOV R8, RZ, RZ, -R8 ;  /* 0x000000ffff087224 */ /* 0x000fe200078e0a08 */
[C---:B------:R-:W-:Y:S01]  /*2f60*/  ISETP.GT.U32.AND P0, PT, R0.reuse, R123, PT ;  /* 0x0000007b0000720c */ /* 0x040fe20003f04070 */
[--C-:B------:R-:W-:Y:S02]  /*2f70*/  @!P5 IMAD.IADD R115, R115, 0x1, -R0.reuse ;  /* 0x000000017373d824 */ /* 0x100fe400078e0a00 */
        /* <DEDUP_REMOVED lines=9> */
[--C-:B------:R-:W-:Y:S01]  /*3010*/  @!P0 IMAD.IADD R123, R123, 0x1, -R0.reuse ;  /* 0x000000017b7b8824 */ /* 0x100fe200078e0a00 */
[----:B------:R-:W-:Y:S01]  /*3020*/  ISETP.GE.AND P1, PT, R149, RZ, PT ;  /* 0x000000ff9500720c */ /* 0x000fe20003f26270 */
[--C-:B------:R-:W-:Y:S01]  /*3030*/  @!P6 IMAD.IADD R107, R107, 0x1, -R0.reuse ;  /* 0x000000016b6be824 */ /* 0x100fe200078e0a00 */
[----:B------:R-:W-:Y:S01]  /*3040*/  ISETP.GE.AND P0, PT, R148, RZ, PT ;  /* 0x000000ff9400720c */ /* 0x000fe20003f06270 */
[----:B------:R-:W-:Y:S01]  /*3050*/  IMAD.SHL.U32 R2, R72, 0x2, RZ ;  /* 0x0000000248027824 */ /* 0x000fe200078e00ff */
        /* <DEDUP_REMOVED lines=8> */
[----:B------:R-:W-:Y:S01]  /*30e0*/  ISETP.GT.U32.AND P3, PT, R3, R6, PT ;  /* 0x000000060300720c */ /* 0x000fe20003f64070 */
[----:B------:R-:W-:Y:S01]  /*30f0*/  @!P1 IMAD.MOV R5, RZ, RZ, -R5 ;  /* 0x000000ffff059224 */ /* 0x000fe200078e0a05 */
[----:B------:R-:W-:Y:S01]  /*3100*/  ISETP.GE.AND P1, PT, R143, RZ, PT ;  /* 0x000000ff8f00720c */ /* 0x000fe20003f26270 */
[----:B------:R-:W-:Y:S01]  /*3110*/  @!P0 IMAD.MOV R7, RZ, RZ, -R7 ;  /* 0x000000ffff078224 */ /* 0x000fe200078e0a07 */
[----:B------:R-:W-:Y:S01]  /*3120*/  ISETP.GE.AND P0, PT, R142, RZ, PT ;  /* 0x000000ff8e00720c */ /* 0x000fe20003f06270 */
[----:B------:R-:W-:Y:S01]  /*3130*/  @!P6 IMAD.IADD R131, R131, 0x1, -R0 ;  /* 0x000000018383e824 */ /* 0x000fe200078e0a00 */
[----:B------:R-:W-:Y:S01]  /*3140*/  LOP3.LUT R4, R231, 0x30, R2, 0x78, !PT ;  /* 0x00000030e7047812 */ /* 0x000fe200078e7802 */
[--C-:B------:R-:W-:Y:S01]  /*3150*/  @!P2 IMAD.IADD R125, R125, 0x1, -R0.reuse ;  /* 0x000000017d7da824 */ /* 0x100fe200078e0a00 */
[----:B------:R-:W-:Y:S01]  /*3160*/  ISETP.GE.AND P2, PT, R147, RZ, PT ;  /* 0x000000ff9300720c */ /* 0x000fe20003f46270 */
[--C-:B------:R-:W-:Y:S01]  /*3170*/  @!P5 IMAD.IADD R117, R117, 0x1, -R0.reuse ;  /* 0x000000017575d824 */ /* 0x100fe200078e0a00 */
[----:B------:R-:W-:Y:S01]  /*3180*/  ISETP.GT.U32.AND P5, PT, R0, R129, PT ;  /* 0x000000810000720c */ /* 0x000fe20003fa4070 */
[----:B------:R-:W-:Y:S01]  /*3190*/  @!P4 IMAD.IADD R127, R127, 0x1, -R0 ;  /* 0x000000017f7fc824 */ /* 0x000fe200078e0a00 */
[----:B------:R-:W-:Y:S01]  /*31a0*/  ISETP.GE.AND P4, PT, R146, RZ, PT ;  /* 0x000000ff9200720c */ /* 0x000fe20003f86270 */
[----:B------:R-:W-:Y:S01]  /*31b0*/  @!P3 IMAD.IADD R6, R6, 0x1, -R3 ;  /* 0x000000010606b824 */ /* 0x000fe200078e0a03 */
[----:B------:R-:W-:Y:S01]  /*31c0*/  ISETP.GE.AND P3, PT, R145, RZ, PT ;  /* 0x000000ff9100720c */ /* 0x000fe20003f66270 */
[----:B------:R-:W-:Y:S01]  /*31d0*/  @!P1 IMAD.MOV R17, RZ, RZ, -R17 ;  /* 0x000000ffff119224 */ /* 0x000fe200078e0a11 */
[----:B------:R-:W-:Y:S01]  /*31e0*/  ISETP.GE.AND P1, PT, R137, RZ, PT ;  /* 0x000000ff8900720c */ /* 0x000fe20003f26270 */
[----:B------:R-:W-:Y:S01]  /*31f0*/  @!P0 IMAD.MOV R19, RZ, RZ, -R19 ;  /* 0x000000ffff138224 */ /* 0x000fe200078e0a13 */
[----:B------:R-:W-:Y:S01]  /*3200*/  ISETP.GE.AND P0, PT, R136, RZ, PT ;  /* 0x000000ff8800720c */ /* 0x000fe20003f06270 */
[----:B------:R-:W-:Y:S01]  /*3210*/  IMAD.MOV.U32 R185, RZ, RZ, R133 ;  /* 0x000000ffffb97224 */ /* 0x000fe200078e0085 */
[----:B------:R-:W-:Y:S01]  /*3220*/  LOP3.LUT R231, R231, 0x10, R2, 0x78, !PT ;  /* 0x00000010e7e77812 */ /* 0x000fe200078e7802 */
[----:B------:R-:W-:Y:S01]  /*3230*/  @!P2 IMAD.MOV R9, RZ, RZ, -R9 ;  /* 0x000000ffff09a224 */ /* 0x000fe200078e0a09 */
[----:B------:R-:W-:Y:S01]  /*3240*/  ISETP.GE.AND P2, PT, R141, RZ, PT ;  /* 0x000000ff8d00720c */ /* 0x000fe20003f46270 */
[----:B------:R-:W-:Y:S01]  /*3250*/  @!P5 IMAD.IADD R129, R129, 0x1, -R0 ;  /* 0x000000018181d824 */ /* 0x000fe200078e0a00 */
[----:B------:R-:W-:Y:S01]  /*3260*/  ISETP.GE.AND P5, PT, R144, RZ, PT ;  /* 0x000000ff9000720c */ /* 0x000fe20003fa6270 */
[----:B------:R-:W-:Y:S01]  /*3270*/  @!P4 IMAD.MOV R11, RZ, RZ, -R11 ;  /* 0x000000ffff0bc224 */ /* 0x000fe200078e0a0b */
[----:B------:R-:W-:Y:S01]  /*3280*/  ISETP.GE.AND P4, PT, R140, RZ, PT ;  /* 0x000000ff8c00720c */ /* 0x000fe20003f86270 */
[----:B------:R-:W-:Y:S01]  /*3290*/  @!P3 IMAD.MOV R13, RZ, RZ, -R13 ;  /* 0x000000ffff0db224 */ /* 0x000fe200078e0a0d */
[----:B------:R-:W-:Y:S01]  /*32a0*/  ISETP.GE.AND P3, PT, R139, RZ, PT ;  /* 0x000000ff8b00720c */ /* 0x000fe20003f66270 */
[----:B------:R-:W-:Y:S01]  /*32b0*/  @!P1 IMAD.MOV R29, RZ, RZ, -R29 ;  /* 0x000000ffff1d9224 */ /* 0x000fe200078e0a1d */
[----:B------:R-:W-:Y:S01]  /*32c0*/  ISETP.GE.AND P1, PT, R128, RZ, PT ;  /* 0x000000ff8000720c */ /* 0x000fe20003f26270 */
[----:B------:R-:W-:Y:S01]  /*32d0*/  @!P0 IMAD.MOV R31, RZ, RZ, -R31 ;  /* 0x000000ffff1f8224 */ /* 0x000fe200078e0a1f */
[----:B------:R-:W-:Y:S01]  /*32e0*/  ISETP.GE.AND P0, PT, R126, RZ, PT ;  /* 0x000000ff7e00720c */ /* 0x000fe20003f06270 */
[----:B------:R-:W-:-:S02]  /*32f0*/  IMAD.MOV.U32 R113, RZ, RZ, R129 ;  /* 0x000000ffff717224 */ /* 0x000fc400078e0081 */
        /* <DEDUP_REMOVED lines=12> */
[----:B------:R-:W-:-:S02]  /*33c0*/  IMAD R167, R167, 0x10, R4 ;  /* 0x00000010a7a77824 */ /* 0x000fc400078e0204 */
        /* <DEDUP_REMOVED lines=12> */
[----:B------:R-:W-:-:S02]  /*3490*/  IMAD.SHL.U32 R164, R164, 0x2, RZ ;  /* 0x00000002a4a47824 */ /* 0x000fc400078e00ff */
        /* <DEDUP_REMOVED lines=11> */
[----:B------:R-:W-:-:S03]  /*3550*/  ISETP.GE.AND P0, PT, R90, RZ, PT ;  /* 0x000000ff5a00720c */ /* 0x000fc60003f06270 */
        /* <DEDUP_REMOVED lines=47> */
[----:B------:R-:W-:-:S02]  /*3850*/  ISETP.GE.AND P0, PT, R249, RZ, PT ;  /* 0x000000fff900720c */ /* 0x000fc40003f06270 */
[----:B0-----:R-:W-:Y:S01]  /*3860*/  LOP3.LUT R28, RZ, c[0x0][0x17c], RZ, 0x33, !PT ;  /* 0x00005f00ff1c7a12 */ /* 0x001fe200078e33ff */
        /* <DEDUP_REMOVED lines=11> */
[----:B------:R-:W-:-:S03]  /*3920*/  ISETP.NE.AND P0, PT, RZ, c[0x0][0x178], PT ;  /* 0x00005e00ff007a0c */ /* 0x000fc60003f05270 */
[----:B------:R-:W-:Y:S01]  /*3930*/  @!P2 IMAD.MOV R119, RZ, RZ, -R119 ;  /* 0x000000ffff77a224 */ /* 0x000fe200078e0a77 */
[----:B------:R-:W-:Y:S01]  /*3940*/  ISETP.GE.AND P2, PT, R250, RZ, PT ;  /* 0x000000fffa00720c */ /* 0x000fe20003f46270 */
[----:B------:R-:W-:Y:S01]  /*3950*/  @!P5 IMAD.MOV R111, RZ, RZ, -R111 ;  /* 0x000000ffff6fd224 */ /* 0x000fe200078e0a6f */
[----:B------:R-:W-:Y:S01]  /*3960*/  ISETP.GE.AND P5, PT, R247, RZ, PT ;  /* 0x000000fff700720c */ /* 0x000fe20003fa6270 */
[----:B------:R-:W-:Y:S01]  /*3970*/  @!P4 IMAD.MOV R121, RZ, RZ, -R121 ;  /* 0x000000ffff79c224 */ /* 0x000fe200078e0a79 */
[----:B------:R-:W-:Y:S01]  /*3980*/  ISETP.GE.AND P4, PT, R168, RZ, PT ;  /* 0x000000ffa800720c */ /* 0x000fe20003f86270 */
[----:B------:R-:W-:Y:S01]  /*3990*/  @!P3 IMAD.MOV R123, RZ, RZ, -R123 ;  /* 0x000000ffff7bb224 */ /* 0x000fe200078e0a7b */
[----:B------:R-:W-:Y:S01]  /*39a0*/  ISETP.NE.AND P3, PT, RZ, c[0x0][0x17c], PT ;  /* 0x00005f00ff007a0c */ /* 0x000fe20003f65270 */
[----:B------:R-:W-:Y:S02]  /*39b0*/  @!P1 IMAD.MOV R6, RZ, RZ, -R6 ;  /* 0x000000ffff069224 */ /* 0x000fe400078e0a06 */
[----:B------:R-:W-:-:S02]  /*39c0*/  @!P0 LOP3.LUT R6, RZ, c[0x0][0x178], RZ, 0x33, !PT ;  /* 0x00005e00ff068a12 */ /* 0x000fc400078e33ff */
[C---:B------:R-:W-:Y:S02]  /*39d0*/  SEL R156, R28.reuse, R5, !P3 ;  /* 0x000000051c9c7207 */ /* 0x040fe40005800000 */
[----:B------:R-:W-:Y:S01]  /*39e0*/  SEL R155, R28, R7, !P3 ;  /* 0x000000071c9b7207 */ /* 0x000fe20005800000 */
[----:B------:R-:W-:Y:S01]  /*39f0*/  IMAD R6, R6, c[0x0][0x184], RZ ;  /* 0x0000610006067a24 */ /* 0x000fe200078e02ff */
[----:B------:R-:W-:Y:S01]  /*3a00*/  SEL R153, R28, R9, !P3 ;  /* 0x000000091c997207 */ /* 0x000fe20005800000 */
[----:B------:R-:W-:Y:S01]  /*3a10*/  IMAD R156, R156, c[0x0][0x190], RZ ;  /* 0x000064009c9c7a24 */ /* 0x000fe200078e02ff */
[C---:B------:R-:W-:Y:S01]  /*3a20*/  SEL R151, R28.reuse, R11, !P3 ;  /* 0x0000000b1c977207 */ /* 0x040fe20005800000 */
[----:B------:R-:W-:Y:S01]  /*3a30*/  @!P2 IMAD.MOV R131, RZ, RZ, -R131 ;  /* 0x000000ffff83a224 */ /* 0x000fe200078e0a83 */
[C---:B------:R-:W-:Y:S01]  /*3a40*/  SEL R150, R28.reuse, R13, !P3 ;  /* 0x0000000d1c967207 */ /* 0x040fe20005800000 */
[----:B------:R-:W-:Y:S01]  /*3a50*/  @!P5 IMAD.MOV R125, RZ, RZ, -R125 ;  /* 0x000000ffff7dd224 */ /* 0x000fe200078e0a7d */
[C---:B------:R-:W-:Y:S01]  /*3a60*/  SEL R148, R28.reuse, R15, !P3 ;  /* 0x0000000f1c947207 */ /* 0x040fe20005800000 */
[----:B------:R-:W-:Y:S01]  /*3a70*/  @!P4 IMAD.MOV R185, RZ, RZ, -R185 ;  /* 0x000000ffffb9c224 */ /* 0x000fe200078e0ab9 */
[C---:B------:R-:W-:Y:S01]  /*3a80*/  SEL R146, R28.reuse, R17, !P3 ;  /* 0x000000111c927207 */ /* 0x040fe20005800000 */
[----:B------:R-:W-:Y:S01]  /*3a90*/  IMAD R155, R155, c[0x0][0x190], RZ ;  /* 0x000064009b9b7a24 */ /* 0x000fe200078e02ff */
[C---:B------:R-:W-:Y:S01]  /*3aa0*/  SEL R145, R28.reuse, R19, !P3 ;  /* 0x000000131c917207 */ /* 0x040fe20005800000 */
[----:B------:R-:W-:Y:S01]  /*3ab0*/  IMAD R153, R153, c[0x0][0x190], RZ ;  /* 0x0000640099997a24 */ /* 0x000fe200078e02ff */
[C---:B------:R-:W-:Y:S01]  /*3ac0*/  SEL R143, R28.reuse, R21, !P3 ;  /* 0x000000151c8f7207 */ /* 0x040fe20005800000 */
[----:B------:R-:W-:Y:S01]  /*3ad0*/  IMAD R151, R151, c[0x0][0x190], RZ ;  /* 0x0000640097977a24 */ /* 0x000fe200078e02ff */
[----:B------:R-:W-:Y:S01]  /*3ae0*/  SEL R141, R28, R23, !P3 ;  /* 0x000000171c8d7207 */ /* 0x000fe20005800000 */
[----:B------:R-:W-:Y:S01]  /*3af0*/  IMAD R150, R150, c[0x0][0x190], RZ ;  /* 0x0000640096967a24 */ /* 0x000fe200078e02ff */
[----:B------:R-:W-:Y:S01]  /*3b00*/  SEL R140, R28, R25, !P3 ;  /* 0x000000191c8c7207 */ /* 0x000fe20005800000 */
[----:B------:R-:W-:Y:S01]  /*3b10*/  IMAD R148, R148, c[0x0][0x190], RZ ;  /* 0x0000640094947a24 */ /* 0x000fe200078e02ff */
[----:B------:R-:W-:Y:S01]  /*3b20*/  SEL R138, R28, R27, !P3 ;  /* 0x0000001b1c8a7207 */ /* 0x000fe20005800000 */
[----:B------:R-:W-:Y:S01]  /*3b30*/  IMAD R146, R146, c[0x0][0x190], RZ ;  /* 0x0000640092927a24 */ /* 0x000fe200078e02ff */
[C---:B------:R-:W-:Y:S01]  /*3b40*/  SEL R136, R28.reuse, R29, !P3 ;  /* 0x0000001d1c887207 */ /* 0x040fe20005800000 */
[----:B------:R-:W-:Y:S01]  /*3b50*/  IMAD R145, R145, c[0x0][0x190], RZ ;  /* 0x0000640091917a24 */ /* 0x000fe200078e02ff */
[C---:B------:R-:W-:Y:S01]  /*3b60*/  SEL R135, R28.reuse, R31, !P3 ;  /* 0x0000001f1c877207 */ /* 0x040fe20005800000 */
[----:B------:R-:W-:Y:S01]  /*3b70*/  IMAD R143, R143, c[0x0][0x190], RZ ;  /* 0x000064008f8f7a24 */ /* 0x000fe200078e02ff */
[----:B------:R-:W-:Y:S01]  /*3b80*/  SEL R133, R28, R33, !P3 ;  /* 0x000000211c857207 */ /* 0x000fe20005800000 */
[----:B------:R-:W-:Y:S01]  /*3b90*/  IMAD R141, R141, c[0x0][0x190], RZ ;  /* 0x000064008d8d7a24 */ /* 0x000fe200078e02ff */
[----:B------:R-:W-:Y:S01]  /*3ba0*/  LEA R130, P6, R6, c[0x0][0x160], 0x1 ;  /* 0x0000580006827a11 */ /* 0x000fe200078c08ff */
[----:B------:R-:W-:Y:S01]  /*3bb0*/  IMAD R140, R140, c[0x0][0x190], RZ ;  /* 0x000064008c8c7a24 */ /* 0x000fe200078e02ff */
[----:B------:R-:W-:Y:S01]  /*3bc0*/  LEA R161, P0, R156, c[0x0][0x168], 0x1 ;  /* 0x00005a009ca17a11 */ /* 0x000fe200078008ff */
[----:B------:R-:W-:Y:S01]  /*3bd0*/  IMAD R138, R138, c[0x0][0x190], RZ ;  /* 0x000064008a8a7a24 */ /* 0x000fe200078e02ff */
[----:B------:R-:W-:Y:S01]  /*3be0*/  SEL R184, R28, R131, !P3 ;  /* 0x000000831cb87207 */ /* 0x000fe20005800000 */
[----:B------:R-:W-:Y:S01]  /*3bf0*/  IMAD R136, R136, c[0x0][0x190], RZ ;  /* 0x0000640088887a24 */ /* 0x000fe200078e02ff */
        /* <DEDUP_REMOVED lines=30> */
[----:B------:R-:W-:Y:S01]  /*3de0*/  SEL R15, R28, R65, !P3 ;  /* 0x000000411c0f7207 */ /* 0x000fe20005800000 */
        /* <DEDUP_REMOVED lines=44> */
[----:B------:R-:W-:Y:S01]  /*40b0*/  IMAD.SHL.U32 R13, R72, 0x20, RZ ;  /* 0x00000020480d7824 */ /* 0x000fe200078e00ff */
        /* <DEDUP_REMOVED lines=19> */
[----:B------:R0:W-:Y:S01]  /*41f0*/  STL [R1+0xa8], R13 ;  /* 0x0000a80d01007387 */ /* 0x0001e20000100800 */
[----:B------:R-:W-:Y:S01]  /*4200*/  LEA.HI.X.SX32 R131, R6, c[0x0][0x164], 0x1, P6 ;  /* 0x0000590006837a11 */ /* 0x000fe200030f0eff */
[----:B------:R-:W-:Y:S01]  /*4210*/  IMAD R194, R194, c[0x0][0x190], RZ ;  /* 0x00006400c2c27a24 */ /* 0x000fe200078e02ff */
[----:B------:R-:W-:Y:S01]  /*4220*/  LEA.HI.X.SX32 R156, R156, c[0x0][0x16c], 0x1, P0 ;  /* 0x00005b009c9c7a11 */ /* 0x000fe200000f0eff */
[----:B------:R-:W-:Y:S01]  /*4230*/  IMAD R0, R0, c[0x0][0x190], RZ ;  /* 0x0000640000007a24 */ /* 0x000fe200078e02ff */
[----:B------:R-:W-:Y:S01]  /*4240*/  LEA R209, P1, R155, c[0x0][0x168], 0x1 ;  /* 0x00005a009bd17a11 */ /* 0x000fe200078208ff */
        /* <DEDUP_REMOVED lines=13> */
[----:B------:R-:W-:Y:S01]  /*4320*/  LEA.HI.X.SX32 R155, R155, c[0x0][0x16c], 0x1, P1 ;  /* 0x00005b009b9b7a11 */ /* 0x000fe200008f0eff */
        /* <DEDUP_REMOVED lines=24> */
[----:B------:R-:W-:Y:S01]  /*44b0*/  CS2R R44, SRZ ;  /* 0x00000000002c7805 */ /* 0x000fe2000001ff00 */
[----:B------:R-:W-:Y:S01]  /*44c0*/  LEA R144, P0, R133, c[0x0][0x168], 0x1 ;  /* 0x00005a0085907a11 */ /* 0x000fe200078008ff */
[----:B------:R-:W-:Y:S01]  /*44d0*/  CS2R R46, SRZ ;  /* 0x00000000002e7805 */ /* 0x000fe2000001ff00 */
[----:B------:R-:W-:Y:S01]  /*44e0*/  LEA.HI.X.SX32 R143, R143, c[0x0][0x16c], 0x1, P1 ;  /* 0x00005b008f8f7a11 */ /* 0x000fe200008f0eff */
        /* <DEDUP_REMOVED lines=13> */
[----:B------:R-:W-:Y:S01]  /*45c0*/  LEA R142, P1, R129, c[0x0][0x168], 0x1 ;  /* 0x00005a00818e7a11 */ /* 0x000fe200078208ff */
        /* <DEDUP_REMOVED lines=45> */
[----:B------:R-:W-:-:S02]  /*48a0*/  LEA.HI.X.SX32 R22, R22, c[0x0][0x16c], 0x1, P3 ;  /* 0x00005b0016167a11 */ /* 0x000fc400018f0eff */
[----:B------:R-:W-:Y:S02]  /*48b0*/  LEA.HI.X.SX32 R21, R21, c[0x0][0x16c], 0x1, P4 ;  /* 0x00005b0015157a11 */ /* 0x000fe400020f0eff */
[----:B------:R-:W-:Y:S02]  /*48c0*/  LEA.HI.X.SX32 R20, R20, c[0x0][0x16c], 0x1, P5 ;  /* 0x00005b0014147a11 */ /* 0x000fe400028f0eff */
[----:B------:R-:W-:Y:S02]  /*48d0*/  LEA.HI.X.SX32 R19, R19, c[0x0][0x16c], 0x1, P6 ;  /* 0x00005b0013137a11 */ /* 0x000fe400030f0eff */
[----:B------:R-:W-:Y:S02]  /*48e0*/  LEA.HI.X.SX32 R18, R18, c[0x0][0x16c], 0x1, P0 ;  /* 0x00005b0012127a11 */ /* 0x000fe400000f0eff */
[----:B------:R-:W-:Y:S02]  /*48f0*/  LEA R25, P1, R16, c[0x0][0x168], 0x1 ;  /* 0x00005a0010197a11 */ /* 0x000fe400078208ff */
[----:B------:R-:W-:-:S02]  /*4900*/  LEA R23, P2, R15, c[0x0][0x168], 0x1 ;  /* 0x00005a000f177a11 */ /* 0x000fc400078408ff */
[----:B------:R-:W-:Y:S02]  /*4910*/  LEA R219, P3, R14, c[0x0][0x168], 0x1 ;  /* 0x00005a000edb7a11 */ /* 0x000fe400078608ff */
[----:B------:R-:W-:Y:S02]  /*4920*/  LEA R187, P4, R12, c[0x0][0x168], 0x1 ;  /* 0x00005a000cbb7a11 */ /* 0x000fe400078808ff */
[----:B------:R-:W-:Y:S02]  /*4930*/  LEA R188, P5, R11, c[0x0][0x168], 0x1 ;  /* 0x00005a000bbc7a11 */ /* 0x000fe400078a08ff */
[----:B------:R-:W-:Y:S02]  /*4940*/  LEA R220, P6, R10, c[0x0][0x168], 0x1 ;  /* 0x00005a000adc7a11 */ /* 0x000fe400078c08ff */
[----:B------:R-:W-:Y:S02]  /*4950*/  LEA R17, P0, R8, c[0x0][0x168], 0x1 ;  /* 0x00005a0008117a11 */ /* 0x000fe400078008ff */
[----:B------:R-:W-:-:S02]  /*4960*/  LOP3.LUT R231, R231, 0x200, R13, 0xf8, !PT ;  /* 0x00000200e7e77812 */ /* 0x000fc400078ef80d */
[----:B------:R-:W-:Y:S02]  /*4970*/  LEA.HI.X.SX32 R16, R16, c[0x0][0x16c], 0x1, P1 ;  /* 0x00005b0010107a11 */ /* 0x000fe400008f0eff */
[----:B------:R-:W-:Y:S02]  /*4980*/  LEA.HI.X.SX32 R15, R15, c[0x0][0x16c], 0x1, P2 ;  /* 0x00005b000f0f7a11 */ /* 0x000fe400010f0eff */
[----:B------:R-:W-:Y:S02]  /*4990*/  LEA.HI.X.SX32 R14, R14, c[0x0][0x16c], 0x1, P3 ;  /* 0x00005b000e0e7a11 */ /* 0x000fe400018f0eff */
[----:B------:R-:W-:Y:S02]  /*49a0*/  LEA.HI.X.SX32 R12, R12, c[0x0][0x16c], 0x1, P4 ;  /* 0x00005b000c0c7a11 */ /* 0x000fe400020f0eff */
[----:B------:R-:W-:Y:S02]  /*49b0*/  LEA.HI.X.SX32 R11, R11, c[0x0][0x16c], 0x1, P5 ;  /* 0x00005b000b0b7a11 */ /* 0x000fe400028f0eff */
[----:B------:R-:W-:-:S02]  /*49c0*/  LEA.HI.X.SX32 R10, R10, c[0x0][0x16c], 0x1, P6 ;  /* 0x00005b000a0a7a11 */ /* 0x000fc400030f0eff */
[----:B------:R-:W-:Y:S02]  /*49d0*/  LEA.HI.X.SX32 R8, R8, c[0x0][0x16c], 0x1, P0 ;  /* 0x00005b0008087a11 */ /* 0x000fe400000f0eff */
[----:B------:R-:W-:Y:S02]  /*49e0*/  LEA R189, P1, R7, c[0x0][0x168], 0x1 ;  /* 0x00005a0007bd7a11 */ /* 0x000fe400078208ff */
[----:B------:R-:W-:Y:S02]  /*49f0*/  LEA R221, P2, R190, c[0x0][0x168], 0x1 ;  /* 0x00005a00bedd7a11 */ /* 0x000fe400078408ff */
[----:B0-----:R-:W-:Y:S02]  /*4a00*/  LEA R13, P3, R5, c[0x0][0x168], 0x1 ;  /* 0x00005a00050d7a11 */ /* 0x001fe400078608ff */
[----:B------:R-:W-:Y:S02]  /*4a10*/  LEA R191, P4, R4, c[0x0][0x168], 0x1 ;  /* 0x00005a0004bf7a11 */ /* 0x000fe400078808ff */
[----:B------:R-:W-:-:S02]  /*4a20*/  LEA R222, P5, R192, c[0x0][0x168], 0x1 ;  /* 0x00005a00c0de7a11 */ /* 0x000fc400078a08ff */
[----:B------:R-:W-:Y:S02]  /*4a30*/  LEA R9, P6, R3, c[0x0][0x168], 0x1 ;  /* 0x00005a0003097a11 */ /* 0x000fe400078c08ff */
[----:B------:R-:W-:Y:S02]  /*4a40*/  LEA R193, P0, R2, c[0x0][0x168], 0x1 ;  /* 0x00005a0002c17a11 */ /* 0x000fe400078008ff */
[----:B------:R-:W-:Y:S02]  /*4a50*/  LEA.HI.X.SX32 R7, R7, c[0x0][0x16c], 0x1, P1 ;  /* 0x00005b0007077a11 */ /* 0x000fe400008f0eff */
[----:B------:R-:W-:Y:S02]  /*4a60*/  LEA.HI.X.SX32 R190, R190, c[0x0][0x16c], 0x1, P2 ;  /* 0x00005b00bebe7a11 */ /* 0x000fe400010f0eff */
[----:B------:R-:W-:Y:S02]  /*4a70*/  LEA.HI.X.SX32 R5, R5, c[0x0][0x16c], 0x1, P3 ;  /* 0x00005b0005057a11 */ /* 0x000fe400018f0eff */
[----:B------:R-:W-:-:S02]  /*4a80*/  LEA.HI.X.SX32 R4, R4, c[0x0][0x16c], 0x1, P4 ;  /* 0x00005b0004047a11 */ /* 0x000fc400020f0eff */
[----:B------:R-:W-:Y:S02]  /*4a90*/  LEA.HI.X.SX32 R192, R192, c[0x0][0x16c], 0x1, P5 ;  /* 0x00005b00c0c07a11 */ /* 0x000fe400028f0eff */
[----:B------:R-:W-:Y:S02]  /*4aa0*/  LEA.HI.X.SX32 R3, R3, c[0x0][0x16c], 0x1, P6 ;  /* 0x00005b0003037a11 */ /* 0x000fe400030f0eff */
[----:B------:R-:W-:Y:S02]  /*4ab0*/  LEA.HI.X.SX32 R2, R2, c[0x0][0x16c], 0x1, P0 ;  /* 0x00005b0002027a11 */ /* 0x000fe400000f0eff */
[----:B------:R-:W-:Y:S02]  /*4ac0*/  LEA R223, P1, R194, c[0x0][0x168], 0x1 ;  /* 0x00005a00c2df7a11 */ /* 0x000fe400078208ff */
[----:B------:R-:W-:Y:S02]  /*4ad0*/  LEA R6, P2, R0, c[0x0][0x168], 0x1 ;  /* 0x00005a0000067a11 */ /* 0x000fe400078408ff */
[----:B------:R-:W-:-:S02]  /*4ae0*/  LEA R195, P3, R169, c[0x0][0x168], 0x1 ;  /* 0x00005a00a9c37a11 */ /* 0x000fc400078608ff */
[----:B------:R-:W-:Y:S02]  /*4af0*/  LEA R224, P4, R196, c[0x0][0x168], 0x1 ;  /* 0x00005a00c4e07a11 */ /* 0x000fe400078808ff */
[----:B------:R-:W-:Y:S02]  /*4b00*/  LEA R171, P5, R170, c[0x0][0x168], 0x1 ;  /* 0x00005a00aaab7a11 */ /* 0x000fe400078a08ff */
[----:B------:R-:W-:Y:S02]  /*4b10*/  LEA R197, P6, R172, c[0x0][0x168], 0x1 ;  /* 0x00005a00acc57a11 */ /* 0x000fe400078c08ff */
[----:B------:R-:W-:Y:S02]  /*4b20*/  LEA R225, P0, R198, c[0x0][0x168], 0x1 ;  /* 0x00005a00c6e17a11 */ /* 0x000fe400078008ff */
[----:B------:R-:W-:Y:S02]  /*4b30*/  LEA.HI.X.SX32 R194, R194, c[0x0][0x16c], 0x1, P1 ;  /* 0x00005b00c2c27a11 */ /* 0x000fe400008f0eff */
[----:B------:R-:W-:-:S02]  /*4b40*/  LEA.HI.X.SX32 R0, R0, c[0x0][0x16c], 0x1, P2 ;  /* 0x00005b0000007a11 */ /* 0x000fc400010f0eff */
[----:B------:R-:W-:Y:S02]  /*4b50*/  LEA.HI.X.SX32 R169, R169, c[0x0][0x16c], 0x1, P3 ;  /* 0x00005b00a9a97a11 */ /* 0x000fe400018f0eff */
[----:B------:R-:W-:Y:S02]  /*4b60*/  LEA.HI.X.SX32 R196, R196, c[0x0][0x16c], 0x1, P4 ;  /* 0x00005b00c4c47a11 */ /* 0x000fe400020f0eff */
[----:B------:R-:W-:Y:S02]  /*4b70*/  LEA.HI.X.SX32 R170, R170, c[0x0][0x16c], 0x1, P5 ;  /* 0x00005b00aaaa7a11 */ /* 0x000fe400028f0eff */
[----:B------:R-:W-:Y:S02]  /*4b80*/  LEA.HI.X.SX32 R172, R172, c[0x0][0x16c], 0x1, P6 ;  /* 0x00005b00acac7a11 */ /* 0x000fe400030f0eff */
[----:B------:R-:W-:Y:S02]  /*4b90*/  LEA.HI.X.SX32 R198, R198, c[0x0][0x16c], 0x1, P0 ;  /* 0x00005b00c6c67a11 */ /* 0x000fe400000f0eff */
[----:B------:R-:W-:-:S02]  /*4ba0*/  LEA R174, P1, R173, c[0x0][0x168], 0x1 ;  /* 0x00005a00adae7a11 */ /* 0x000fc400078208ff */
[----:B------:R-:W-:Y:S02]  /*4bb0*/  LEA R199, P2, R175, c[0x0][0x168], 0x1 ;  /* 0x00005a00afc77a11 */ /* 0x000fe400078408ff */
[----:B------:R-:W-:Y:S02]  /*4bc0*/  LEA R226, P3, R200, c[0x0][0x168], 0x1 ;  /* 0x00005a00c8e27a11 */ /* 0x000fe400078608ff */
[----:B------:R-:W-:Y:S02]  /*4bd0*/  LEA R177, P4, R176, c[0x0][0x168], 0x1 ;  /* 0x00005a00b0b17a11 */ /* 0x000fe400078808ff */
[----:B------:R-:W-:Y:S02]  /*4be0*/  LEA R201, P5, R178, c[0x0][0x168], 0x1 ;  /* 0x00005a00b2c97a11 */ /* 0x000fe400078a08ff */
[----:B------:R-:W-:Y:S02]  /*4bf0*/  LEA R227, P6, R202, c[0x0][0x168], 0x1 ;  /* 0x00005a00cae37a11 */ /* 0x000fe400078c08ff */
[----:B------:R-:W-:-:S02]  /*4c00*/  LEA R180, P0, R179, c[0x0][0x168], 0x1 ;  /* 0x00005a00b3b47a11 */ /* 0x000fc400078008ff */
        /* <DEDUP_REMOVED lines=9> */
[----:B------:R-:W-:Y:S02]  /*4ca0*/  LEA R186, P3, R182, c[0x0][0x168], 0x1 ;  /* 0x00005a00b6ba7a11 */ /* 0x000fe400078608ff */
        /* <DEDUP_REMOVED lines=11> */
[----:B------:R-:W-:Y:S02]  /*4d60*/  LOP3.LUT R232, R231, 0x20, RZ, 0x3c, !PT ;  /* 0x00000020e7e87812 */ /* 0x000fe400078e3cff */
.L_x_3:
[C---:B------:R-:W-:Y:S01]  /*4d70*/  ISETP.GE.AND P0, PT, R230.reuse, UR4, PT ;  /* 0x00000004e6007c0c */ /* 0x040fe2000bf06270 */
[C---:B------:R-:W-:Y:S01]  /*4d80*/  IMAD R36, R230.reuse, c[0x0][0x188], RZ ;  /* 0x00006200e6247a24 */ /* 0x040fe200078e02ff */
[----:B------:R-:W-:Y:S02]  /*4d90*/  LOP3.LUT R38, R230, 0x8, RZ, 0xfc, !PT ;  /* 0x00000008e6267812 */ /* 0x000fe400078efcff */
[----:B------:R-:W-:Y:S01]  /*4da0*/  PRMT R99, RZ, 0x7610, R99 ;  /* 0x00007610ff637816 */ /* 0x000fe20000000063 */
[----:B------:R-:W-:Y:S01]  /*4db0*/  IMAD.WIDE R36, R36, 0x2, R130 ;  /* 0x0000000224247825 */ /* 0x000fe200078e0282 */
[----:B------:R-:W-:-:S02]  /*4dc0*/  LOP3.LUT R39, R230, 0x8, RZ, 0xfc, !PT ;  /* 0x00000008e6277812 */ /* 0x000fc400078efcff */
[----:B------:R-:W-:Y:S02]  /*4dd0*/  ISETP.GE.AND P1, PT, R38, UR4, PT ;  /* 0x0000000426007c0c */ /* 0x000fe4000bf26270 */
[C---:B------:R-:W-:Y:S01]  /*4de0*/  LOP3.LUT R38, R230.reuse, 0x10, RZ, 0xfc, !PT ;  /* 0x00000010e6267812 */ /* 0x040fe200078efcff */
[----:B------:R-:W-:Y:S02]  /*4df0*/  IMAD R39, R39, c[0x0][0x188], RZ ;  /* 0x0000620027277a24 */ /* 0x000fe400078e02ff */
[----:B------:R0:W2:Y:S01]  /*4e00*/  @!P0 LDG.E.U16 R99, [R36.64] ;  /* 0x0000000624638981 */ /* 0x0000a2000c1e1500 */
[----:B------:R-:W-:Y:S02]  /*4e10*/  PRMT R94, RZ, 0x7610, R94 ;  /* 0x00007610ff5e7816 */ /* 0x000fe4000000005e */
[----:B------:R-:W-:Y:S02]  /*4e20*/  LOP3.LUT R101, R230, 0x10, RZ, 0xfc, !PT ;  /* 0x00000010e6657812 */ /* 0x000fe400078efcff */
[----:B------:R-:W-:Y:S01]  /*4e30*/  ISETP.GE.AND P0, PT, R38, UR4, PT ;  /* 0x0000000426007c0c */ /* 0x000fe2000bf06270 */
[----:B0-----:R-:W-:Y:S01]  /*4e40*/  IMAD.WIDE R36, R39, 0x2, R130 ;  /* 0x0000000227247825 */ /* 0x001fe200078e0282 */
[----:B------:R-:W-:-:S04]  /*4e50*/  LOP3.LUT R39, R230, 0x18, RZ, 0xfc, !PT ;  /* 0x00000018e6277812 */ /* 0x000fc800078efcff */
[----:B------:R0:W3:Y:S01]  /*4e60*/  @!P1 LDG.E.U16 R94, [R36.64] ;  /* 0x00000006245e9981 */ /* 0x0000e2000c1e1500 */
[----:B------:R-:W-:Y:S01]  /*4e70*/  IMAD R101, R101, c[0x0][0x188], RZ ;  /* 0x0000620065657a24 */ /* 0x000fe200078e02ff */
[----:B------:R-:W-:Y:S02]  /*4e80*/  PRMT R93, RZ, 0x7610, R93 ;  /* 0x00007610ff5d7816 */ /* 0x000fe4000000005d */
[----:B------:R-:W-:Y:S02]  /*4e90*/  ISETP.GE.AND P1, PT, R39, UR4, PT ;  /* 0x0000000427007c0c */ /* 0x000fe4000bf26270 */
[----:B------:R-:W-:Y:S01]  /*4ea0*/  LOP3.LUT R38, R230, 0x2, RZ, 0xfc, !PT ;  /* 0x00000002e6267812 */ /* 0x000fe200078efcff */
[----:B0-----:R-:W-:Y:S01]  /*4eb0*/  IMAD.WIDE R36, R101, 0x2, R130 ;  /* 0x0000000265247825 */ /* 0x001fe200078e0282 */
[----:B------:R-:W-:-:S03]  /*4ec0*/  PRMT R92, RZ, 0x7610, R92 ;  /* 0x00007610ff5c7816 */ /* 0x000fc6000000005c */
[----:B------:R-:W-:Y:S01]  /*4ed0*/  IMAD R39, R39, c[0x0][0x188], RZ ;  /* 0x0000620027277a24 */ /* 0x000fe200078e02ff */
[----:B------:R0:W4:Y:S01]  /*4ee0*/  @!P0 LDG.E.U16 R93, [R36.64] ;  /* 0x00000006245d8981 */ /* 0x000122000c1e1500 */
[C---:B------:R-:W-:Y:S01]  /*4ef0*/  ISETP.GE.AND P0, PT, R38.reuse, UR4, PT ;  /* 0x0000000426007c0c */ /* 0x040fe2000bf06270 */
[----:B------:R-:W-:Y:S01]  /*4f00*/  IMAD R38, R38, c[0x0][0x188], RZ ;  /* 0x0000620026267a24 */ /* 0x000fe200078e02ff */
[----:B------:R-:W-:Y:S01]  /*4f10*/  PRMT R91, RZ, 0x7610, R91 ;  /* 0x00007610ff5b7816 */ /* 0x000fe2000000005b */
[----:B0-----:R-:W-:Y:S01]  /*4f20*/  IMAD.WIDE R36, R39, 0x2, R130 ;  /* 0x0000000227247825 */ /* 0x001fe200078e0282 */
[----:B------:R-:W-:-:S04]  /*4f30*/  LOP3.LUT R39, R230, 0xa, RZ, 0xfc, !PT ;  /* 0x0000000ae6277812 */ /* 0x000fc800078efcff */
[----:B------:R0:W5:Y:S02]  /*4f40*/  @!P1 LDG.E.U16 R92, [R36.64] ;  /* 0x00000006245c9981 */ /* 0x000164000c1e1500 */
[----:B0-----:R-:W-:Y:S01]  /*4f50*/  IMAD.WIDE R36, R38, 0x2, R130 ;  /* 0x0000000226247825 */ /* 0x001fe200078e0282 */
[----:B------:R-:W-:-:S04]  /*4f60*/  LOP3.LUT R38, R230, 0xa, RZ, 0xfc, !PT ;  /* 0x0000000ae6267812 */ /* 0x000fc800078efcff */
[----:B------:R0:W2:Y:S01]  /*4f70*/  @!P0 LDG.E.U16 R91, [R36.64] ;  /* 0x00000006245b8981 */ /* 0x0000a2000c1e1500 */
[----:B------:R-:W-:Y:S01]  /*4f80*/  ISETP.GE.AND P0, PT, R39, UR4, PT ;  /* 0x0000000427007c0c */ /* 0x000fe2000bf06270 */
[----:B------:R-:W-:Y:S01]  /*4f90*/  IMAD R38, R38, c[0x0][0x188], RZ ;  /* 0x0000620026267a24 */ /* 0x000fe200078e02ff */
[----:B------:R-:W-:Y:S02]  /*4fa0*/  PRMT R90, RZ, 0x7610, R90 ;  /* 0x00007610ff5a7816 */ /* 0x000fe4000000005a */
[----:B------:R-:W-:Y:S01]  /*4fb0*/  LOP3.LUT R101, R230, 0x12, RZ, 0xfc, !PT ;  /* 0x00000012e6657812 */ /* 0x000fe200078efcff */
[----:B0-----:R-:W-:Y:S01]  /*4fc0*/  IMAD.WIDE R36, R38, 0x2, R130 ;  /* 0x0000000226247825 */ /* 0x001fe200078e0282 */
[----:B------:R-:W-:-:S07]  /*4fd0*/  LOP3.LUT R38, R230, 0x12, RZ, 0xfc, !PT ;  /* 0x00000012e6267812 */ /* 0x000fce00078efcff */
[----:B------:R0:W3:Y:S01]  /*4fe0*/  @!P0 LDG.E.U16 R90, [R36.64] ;  /* 0x00000006245a8981 */ /* 0x0000e2000c1e1500 */
[----:B------:R-:W-:Y:S01]  /*4ff0*/  ISETP.GE.AND P0, PT, R101, UR4, PT ;  /* 0x0000000465007c0c */ /* 0x000fe2000bf06270 */
[----:B------:R-:W-:Y:S01]  /*5000*/  IMAD R38, R38, c[0x0][0x188], RZ ;  /* 0x0000620026267a24 */ /* 0x000fe200078e02ff */
[----:B------:R-:W-:Y:S02]  /*5010*/  LOP3.LUT R39, R230, 0x1a, RZ, 0xfc, !PT ;  /* 0x0000001ae6277812 */ /* 0x000fe400078efcff */
[----:B------:R-:W-:Y:S02]  /*5020*/  PRMT R89, RZ, 0x7610, R89 ;  /* 0x00007610ff597816 */ /* 0x000fe40000000059 */
[----:B------:R-:W-:Y:S01]  /*5030*/  ISETP.GE.AND P1, PT, R39, UR4, PT ;  /* 0x0000000427007c0c */ /* 0x000fe2000bf26270 */
[----:B0-----:R-:W-:Y:S01]  /*5040*/  IMAD.WIDE R36, R38, 0x2, R130 ;  /* 0x0000000226247825 */ /* 0x001fe200078e0282 */
[----:B------:R-:W-:-:S05]  /*5050*/  LOP3.LUT R38, R230, 0x4, RZ, 0xfc, !PT ;  /* 0x00000004e6267812 */ /* 0x000fca00078efcff */
[----:B------:R0:W4:Y:S01]  /*5060*/  @!P0 LDG.E.U16 R89, [R36.64] ;  /* 0x0000000624598981 */ /* 0x000122000c1e1500 */
[----:B------:R-:W-:Y:S01]  /*5070*/  IMAD R39, R39, c[0x0][0x188], RZ ;  /* 0x0000620027277a24 */ /* 0x000fe200078e02ff */
[----:B------:R-:W-:Y:S02]  /*5080*/  PRMT R88, RZ, 0x7610, R88 ;  /* 0x00007610ff587816 */ /* 0x000fe40000000058 */
[----:B------:R-:W-:Y:S02]  /*5090*/  LOP3.LUT R101, R230, 0x4, RZ, 0xfc, !PT ;  /* 0x00000004e6657812 */ /* 0x000fe400078efcff */
[----:B------:R-:W-:Y:S01]  /*50a0*/  ISETP.GE.AND P0, PT, R38, UR4, PT ;  /* 0x0000000426007c0c */ /* 0x000fe2000bf06270 */
[----:B0-----:R-:W-:Y:S01]  /*50b0*/  IMAD.WIDE R36, R39, 0x2, R130 ;  /* 0x0000000227247825 */ /* 0x001fe200078e0282 */
[----:B------:R-:W-:-:S03]  /*50c0*/  PRMT R87, RZ, 0x7610, R87 ;  /* 0x00007610ff577816 */ /* 0x000fc60000000057 */
[----:B------:R-:W-:Y:S01]  /*50d0*/  IMAD R101, R101, c[0x0][0x188], RZ ;  /* 0x0000620065657a24 */ /* 0x000fe200078e02ff */
[----:B------:R0:W4:Y:S01]  /*50e0*/  @!P1 LDG.E.U16 R88, [R36.64] ;  /* 0x0000000624589981 */ /* 0x000122000c1e1500 */
[----:B------:R-:W-:Y:S02]  /*50f0*/  LOP3.LUT R39, R230, 0xc, RZ, 0xfc, !PT ;  /* 0x0000000ce6277812 */ /* 0x000fe400078efcff */
[----:B0-----:R-:W-:-:S05]  /*5100*/  IMAD.WIDE R36, R101, 0x2, R130 ;  /* 0x0000000265247825 */ /* 0x001fca00078e0282 */
[----:B------:R0:W5:Y:S01]  /*5110*/  @!P0 LDG.E.U16 R87, [R36.64] ;  /* 0x0000000624578981 */ /* 0x000162000c1e1500 */
[C---:B------:R-:W-:Y:S01]  /*5120*/  ISETP.GE.AND P0, PT, R39.reuse, UR4, PT ;  /* 0x0000000427007c0c */ /* 0x040fe2000bf06270 */
[----:B------:R-:W-:Y:S01]  /*5130*/  IMAD R39, R39, c[0x0][0x188], RZ ;  /* 0x0000620027277a24 */ /* 0x000fe200078e02ff */
[----:B------:R-:W-:Y:S02]  /*5140*/  LOP3.LUT R38, R230, 0x14, RZ, 0xfc, !PT ;  /* 0x00000014e6267812 */ /* 0x000fe400078efcff */
[----:B------:R-:W-:Y:S02]  /*5150*/  PRMT R86, RZ, 0x7610, R86 ;  /* 0x00007610ff567816 */ /* 0x000fe40000000056 */
[----:B------:R-:W-:Y:S01]  /*5160*/  ISETP.GE.AND P1, PT, R38, UR4, PT ;  /* 0x0000000426007c0c */ /* 0x000fe2000bf26270 */
[----:B0-----:R-:W-:Y:S01]  /*5170*/  IMAD.WIDE R36, R39, 0x2, R130 ;  /* 0x0000000227247825 */ /* 0x001fe200078e0282 */
[----:B------:R-:W-:-:S03]  /*5180*/  LOP3.LUT R39, R230, 0x1c, RZ, 0xfc, !PT ;  /* 0x0000001ce6277812 */ /* 0x000fc600078efcff */
[----:B------:R-:W-:Y:S02]  /*5190*/  IMAD R38, R38, c[0x0][0x188], RZ ;  /* 0x0000620026267a24 */ /* 0x000fe400078e02ff */
[----:B------:R0:W5:Y:S01]  /*51a0*/  @!P0 LDG.E.U16 R86, [R36.64] ;  /* 0x0000000624568981 */ /* 0x000162000c1e1500 */
[----:B------:R-:W-:Y:S02]  /*51b0*/  PRMT R85, RZ, 0x7610, R85 ;  /* 0x00007610ff557816 */ /* 0x000fe40000000055 */
[----:B------:R-:W-:Y:S01]  /*51c0*/  ISETP.GE.AND P0, PT, R39, UR4, PT ;  /* 0x0000000427007c0c */ /* 0x000fe2000bf06270 */
[----:B0-----:R-:W-:Y:S01]  /*51d0*/  IMAD.WIDE R36, R38, 0x2, R130 ;  /* 0x0000000226247825 */ /* 0x001fe200078e0282 */
[----:B------:R-:W-:Y:S02]  /*51e0*/  LOP3.LUT R38, R230, 0x1c, RZ, 0xfc, !PT ;  /* 0x0000001ce6267812 */ /* 0x000fe400078efcff */
[----:B------:R-:W-:Y:S02]  /*51f0*/  PRMT R84, RZ, 0x7610, R84 ;  /* 0x00007610ff547816 */ /* 0x000fe40000000054 */
[----:B------:R0:W5:Y:S01]  /*5200*/  @!P1 LDG.E.U16 R85, [R36.64] ;  /* 0x0000000624559981 */ /* 0x000162000c1e1500 */
[----:B------:R-:W-:Y:S01]  /*5210*/  IMAD R38, R38, c[0x0][0x188], RZ ;  /* 0x0000620026267a24 */ /* 0x000fe200078e02ff */
[----:B------:R-:W-:-:S03]  /*5220*/  LOP3.LUT R39, R230, 0x6, RZ, 0xfc, !PT ;  /* 0x00000006e6277812 */ /* 0x000fc600078efcff */
[----:B0-----:R-:W-:Y:S01]  /*5230*/  IMAD.WIDE R36, R38, 0x2, R130 ;  /* 0x0000000226247825 */ /* 0x001fe200078e0282 */
[----:B------:R-:W-:-:S04]  /*5240*/  LOP3.LUT R38, R230, 0x6, RZ, 0xfc, !PT ;  /* 0x00000006e6267812 */ /* 0x000fc800078efcff */
[----:B------:R0:W5:Y:S01]  /*5250*/  @!P0 LDG.E.U16 R84, [R36.64] ;  /* 0x0000000624548981 */ /* 0x000162000c1e1500 */
[----:B------:R-:W-:Y:S01]  /*5260*/  ISETP.GE.AND P0, PT, R39, UR4, PT ;  /* 0x0000000427007c0c */ /* 0x000fe2000bf06270 */
[----:B------:R-:W-:Y:S01]  /*5270*/  IMAD R38, R38, c[0x0][0x188], RZ ;  /* 0x0000620026267a24 */ /* 0x000fe200078e02ff */
[----:B------:R-:W-:-:S03]  /*5280*/  PRMT R63, RZ, 0x7610, R63 ;  /* 0x00007610ff3f7816 */ /* 0x000fc6000000003f */
[----:B0-----:R-:W-:-:S08]  /*5290*/  IMAD.WIDE R36, R38, 0x2, R130 ;  /* 0x0000000226247825 */ /* 0x001fd000078e0282 */
[----:B------:R0:W5:Y:S01]  /*52a0*/  @!P0 LDG.E.U16 R63, [R36.64] ;  /* 0x00000006243f8981 */ /* 0x000162000c1e1500 */
[C---:B------:R-:W-:Y:S02]  /*52b0*/  LOP3.LUT R101, R230.reuse, 0xe, RZ, 0xfc, !PT ;  /* 0x0000000ee6657812 */ /* 0x040fe400078efcff */
[C---:B------:R-:W-:Y:S02]  /*52c0*/  LOP3.LUT R38, R230.reuse, 0xe, RZ, 0xfc, !PT ;  /* 0x0000000ee6267812 */ /* 0x040fe400078efcff */
[----:B------:R-:W-:Y:S02]  /*52d0*/  ISETP.GE.AND P0, PT, R101, UR4, PT ;  /* 0x0000000465007c0c */ /* 0x000fe4000bf06270 */
[----:B------:R-:W-:Y:S01]  /*52e0*/  LOP3.LUT R39, R230, 0x16, RZ, 0xfc, !PT ;  /* 0x00000016e6277812 */ /* 0x000fe200078efcff */
[----:B------:R-:W-:Y:S01]  /*52f0*/  IMAD R38, R38, c[0x0][0x188], RZ ;  /* 0x0000620026267a24 */ /* 0x000fe200078e02ff */
[----:B------:R-:W-:Y:S02]  /*5300*/  PRMT R62, RZ, 0x7610, R62 ;  /* 0x00007610ff3e7816 */ /* 0x000fe4000000003e */
[----:B------:R-:W-:Y:S01]  /*5310*/  ISETP.GE.AND P1, PT, R39, UR4, PT ;  /* 0x0000000427007c0c */ /* 0x000fe2000bf26270 */
[----:B0-----:R-:W-:-:S02]  /*5320*/  IMAD.WIDE R36, R38, 0x2, R130 ;  /* 0x0000000226247825 */ /* 0x001fc400078e0282 */
[----:B------:R-:W0:Y:S02]  /*5330*/  S2R R38, SR_TID.X ;  /* 0x0000000000267919 */ /* 0x000e240000002100 */
[----:B------:R-:W-:Y:S02]  /*5340*/  IMAD R39, R39, c[0x0][0x188], RZ ;  /* 0x0000620027277a24 */ /* 0x000fe400078e02ff */
[----:B------:R1:W5:Y:S01]  /*5350*/  @!P0 LDG.E.U16 R62, [R36.64] ;  /* 0x00000006243e8981 */ /* 0x000362000c1e1500 */
[----:B------:R-:W-:Y:S02]  /*5360*/  ISETP.GE.AND P0, PT, R252, UR4, PT ;  /* 0x00000004fc007c0c */ /* 0x000fe4000bf06270 */
[----:B------:R-:W-:Y:S02]  /*5370*/  PRMT R61, RZ, 0x7610, R61 ;  /* 0x00007610ff3d7816 */ /* 0x000fe4000000003d */
[----:B------:R-:W-:Y:S01]  /*5380*/  PRMT R60, RZ, 0x7610, R60 ;  /* 0x00007610ff3c7816 */ /* 0x000fe2000000003c */
[----:B-1----:R-:W-:-:S04]  /*5390*/  IMAD.WIDE R36, R39, 0x2, R130 ;  /* 0x0000000227247825 */ /* 0x002fc800078e0282 */
[----:B------:R-:W-:Y:S01]  /*53a0*/  IMAD R39, R252, c[0x0][0x188], RZ ;  /* 0x00006200fc277a24 */ /* 0x000fe200078e02ff */
[----:B------:R1:W5:Y:S03]  /*53b0*/  @!P1 LDG.E.U16 R61, [R36.64] ;  /* 0x00000006243d9981 */ /* 0x000366000c1e1500 */
[----:B-1----:R-:W-:-:S05]  /*53c0*/  IMAD.WIDE R36, R39, 0x2, R130 ;  /* 0x0000000227247825 */ /* 0x002fca00078e0282 */
[----:B------:R1:W5:Y:S04]  /*53d0*/  @!P0 LDG.E.U16 R60, [R36.64] ;  /* 0x00000006243c8981 */ /* 0x000368000c1e1500 */
[----:B------:R-:W-:Y:S01]  /*53e0*/  BAR.SYNC.DEFER_BLOCKING 0x0 ;  /* 0x0000000000007b1d */ /* 0x000fe20000010000 */
[----:B0-----:R-:W-:-:S04]  /*53f0*/  LOP3.LUT R38, R38, 0x1f, RZ, 0xc0, !PT ;  /* 0x0000001f26267812 */ /* 0x001fc800078ec0ff */
[----:B------:R-:W-:Y:S02]  /*5400*/  ISETP.GE.AND P0, PT, R38, UR4, PT ;  /* 0x0000000426007c0c */ /* 0x000fe4000bf06270 */
[----:B-1----:R-:W-:Y:S02]  /*5410*/  IADD3 R36, P1, R208, R164, RZ ;  /* 0x000000a4d0247210 */ /* 0x002fe40007f3e0ff */
[----:B------:R-:W-:-:S03]  /*5420*/  PRMT R98, RZ, 0x7610, R98 ;  /* 0x00007610ff627816 */ /* 0x000fc60000000062 */
[----:B------:R-:W-:Y:S01]  /*5430*/  IMAD.X R37, R185, 0x1, R165, P1 ;  /* 0x00000001b9257824 */ /* 0x000fe200008e06a5 */
[----:B------:R-:W-:-:S05]  /*5440*/  PRMT R97, RZ, 0x7610, R97 ;  /* 0x00007610ff617816 */ /* 0x000fca0000000061 */
[----:B------:R0:W5:Y:S02]  /*5450*/  @!P0 LDG.E.U16 R98, [R36.64] ;  /* 0x0000000624628981 */ /* 0x000164000c1e1500 */
[----:B0-----:R-:W-:-:S05]  /*5460*/  IADD3 R36, P1, R186, R164, RZ ;  /* 0x000000a4ba247210 */ /* 0x001fca0007f3e0ff */
[----:B------:R-:W-:-:S05]  /*5470*/  IMAD.X R37, R182, 0x1, R165, P1 ;  /* 0x00000001b6257824 */ /* 0x000fca00008e06a5 */
[----:B------:R0:W5:Y:S01]  /*5480*/  @!P0 LDG.E.U16 R97, [R36.64] ;  /* 0x0000000624618981 */ /* 0x000162000c1e1500 */
[----:B------:R-:W-:Y:S02]  /*5490*/  PRMT R96, RZ, 0x7610, R96 ;  /* 0x00007610ff607816 */ /* 0x000fe40000000060 */
[----:B0-----:R-:W-:-:S05]  /*54a0*/  IADD3 R36, P1, R227, R164, RZ ;  /* 0x000000a4e3247210 */ /* 0x001fca0007f3e0ff */
[----:B------:R-:W-:-:S05]  /*54b0*/  IMAD.X R37, R202, 0x1, R165, P1 ;  /* 0x00000001ca257824 */ /* 0x000fca00008e06a5 */
[----:B------:R0:W5:Y:S01]  /*54c0*/  @!P0 LDG.E.U16 R96, [R36.64] ;  /* 0x0000000624608981 */ /* 0x000162000c1e1500 */
[----:B------:R-:W-:Y:S02]  /*54d0*/  PRMT R95, RZ, 0x7610, R95 ;  /* 0x00007610ff5f7816 */ /* 0x000fe4000000005f */
[----:B0-----:R-:W-:-:S05]  /*54e0*/  IADD3 R36, P1, R199, R164, RZ ;  /* 0x000000a4c7247210 */ /* 0x001fca0007f3e0ff */
[----:B------:R-:W-:Y:S01]  /*54f0*/  IMAD.X R37, R175, 0x1, R165, P1 ;  /* 0x00000001af257824 */ /* 0x000fe200008e06a5 */
[----:B------:R-:W-:-:S04]  /*5500*/  IADD3 R38, P1, R161, R164, RZ ;  /* 0x000000a4a1267210 */ /* 0x000fc80007f3e0ff */
[----:B------:R0:W5:Y:S01]  /*5510*/  @!P0 LDG.E.U16 R95, [R36.64] ;  /* 0x00000006245f8981 */ /* 0x000162000c1e1500 */
[----:B------:R-:W-:Y:S01]  /*5520*/  IMAD.X R39, R156, 0x1, R165, P1 ;  /* 0x000000019c277824 */ /* 0x000fe200008e06a5 */
[----:B0-----:R-:W-:-:S06]  /*5530*/  PRMT R36, RZ, 0x7610, R36 ;  /* 0x00007610ff247816 */ /* 0x001fcc0000000024 */
        /* <DEDUP_REMOVED lines=8> */
[----:B--2---:R0:W-:Y:S04]  /*55c0*/  STS.U16 [R166+0x2000], R99 ;  /* 0x00200063a6007388 */ /* 0x0041e80000000400 */
[----:B------:R1:W2:Y:S01]  /*55d0*/  @!P0 LDG.E.U16 R37, [R38.64] ;  /* 0x0000000626258981 */ /* 0x0002a2000c1e1500 */
[----:B0-----:R-:W-:Y:S02]  /*55e0*/  PRMT R99, RZ, 0x7610, R99 ;  /* 0x00007610ff637816 */ /* 0x001fe40000000063 */
[----:B-1----:R-:W-:-:S05]  /*55f0*/  IADD3 R38, P1, R191, R164, RZ ;  /* 0x000000a4bf267210 */ /* 0x002fca0007f3e0ff */
[----:B------:R-:W-:Y:S01]  /*5600*/  IMAD.X R39, R4, 0x1, R165, P1 ;  /* 0x0000000104277824 */ /* 0x000fe200008e06a5 */
[----:B---3--:R0:W-:Y:S04]  /*5610*/  STS.U16 [R166+0x2200], R94 ;  /* 0x0022005ea6007388 */ /* 0x0081e80000000400 */
[----:B------:R1:W3:Y:S01]  /*5620*/  @!P0 LDG.E.U16 R99, [R38.64] ;  /* 0x0000000626638981 */ /* 0x0002e2000c1e1500 */
[----:B0-----:R-:W-:Y:S02]  /*5630*/  PRMT R94, RZ, 0x7610, R94 ;  /* 0x00007610ff5e7816 */ /* 0x001fe4000000005e */
[----:B-1----:R-:W-:-:S05]  /*5640*/  IADD3 R38, P1, R17, R164, RZ ;  /* 0x000000a411267210 */ /* 0x002fca0007f3e0ff */
[----:B------:R-:W-:Y:S01]  /*5650*/  IMAD.X R39, R8, 0x1, R165, P1 ;  /* 0x0000000108277824 */ /* 0x000fe200008e06a5 */
[----:B----4-:R0:W-:Y:S04]  /*5660*/  STS.U16 [R166+0x2400], R93 ;  /* 0x0024005da6007388 */ /* 0x0101e80000000400 */
[----:B------:R1:W4:Y:S01]  /*5670*/  @!P0 LDG.E.U16 R94, [R38.64] ;  /* 0x00000006265e8981 */ /* 0x000322000c1e1500 */
[----:B0-----:R-:W-:Y:S02]  /*5680*/  PRMT R93, RZ, 0x7610, R93 ;  /* 0x00007610ff5d7816 */ /* 0x001fe4000000005d */
[----:B-1----:R-:W-:-:S05]  /*5690*/  IADD3 R38, P1, R219, R164, RZ ;  /* 0x000000a4db267210 */ /* 0x002fca0007f3e0ff */
[----:B------:R-:W-:Y:S01]  /*56a0*/  IMAD.X R39, R14, 0x1, R165, P1 ;  /* 0x000000010e277824 */ /* 0x000fe200008e06a5 */
[----:B-----5:R0:W-:Y:S04]  /*56b0*/  STS.U16 [R166+0x2600], R92 ;  /* 0x0026005ca6007388 */ /* 0x0201e80000000400 */
[----:B------:R1:W5:Y:S01]  /*56c0*/  @!P0 LDG.E.U16 R93, [R38.64] ;  /* 0x00000006265d8981 */ /* 0x000362000c1e1500 */
[----:B0-----:R-:W-:Y:S02]  /*56d0*/  PRMT R92, RZ, 0x7610, R92 ;  /* 0x00007610ff5c7816 */ /* 0x001fe4000000005c */
[----:B-1----:R-:W-:-:S05]  /*56e0*/  IADD3 R38, P1, R28, R164, RZ ;  /* 0x000000a41c267210 */ /* 0x002fca0007f3e0ff */
[----:B------:R-:W-:Y:S01]  /*56f0*/  IMAD.X R39, R19, 0x1, R165, P1 ;  /* 0x0000000113277824 */ /* 0x000fe200008e06a5 */
[----:B------:R0:W-:Y:S04]  /*5700*/  STS.U16 [R235+0x2080], R91 ;  /* 0x0020805beb007388 */ /* 0x0001e80000000400 */
[----:B------:R1:W2:Y:S01]  /*5710*/  @!P0 LDG.E.U16 R92, [R38.64] ;  /* 0x00000006265c8981 */ /* 0x0002a2000c1e1500 */
        /* <DEDUP_REMOVED lines=9> */
[----:B------:R1:W3:Y:S01]  /*57b0*/  @!P0 LDG.E.U16 R90, [R38.64] ;  /* 0x00000006265a8981 */ /* 0x0002e2000c1e1500 */
[----:B0-----:R-:W-:Y:S02]  /*57c0*/  PRMT R89, RZ, 0x7610, R89 ;  /* 0x00007610ff597816 */ /* 0x001fe40000000059 */
[----:B-1----:R-:W-:-:S05]  /*57d0*/  IADD3 R38, P1, R142, R164, RZ ;  /* 0x000000a48e267210 */ /* 0x002fca0007f3e0ff */
[----:B------:R-:W-:Y:S01]  /*57e0*/  IMAD.X R39, R129, 0x1, R165, P1 ;  /* 0x0000000181277824 */ /* 0x000fe200008e06a5 */
[----:B------:R0:W-:Y:S04]  /*57f0*/  STS.U16 [R235+0x2680], R88 ;  /* 0x00268058eb007388 */ /* 0x0001e80000000400 */
[----:B------:R1:W4:Y:S01]  /*5800*/  @!P0 LDG.E.U16 R89, [R38.64] ;  /* 0x0000000626598981 */ /* 0x000322000c1e1500 */
[----:B0-----:R-:W-:Y:S02]  /*5810*/  PRMT R88, RZ, 0x7610, R88 ;  /* 0x00007610ff587816 */ /* 0x001fe40000000058 */
[----:B-1----:R-:W-:-:S05]  /*5820*/  IADD3 R38, P1, R149, R164, RZ ;  /* 0x000000a495267210 */ /* 0x002fca0007f3e0ff */
[----:B------:R-:W-:Y:S01]  /*5830*/  IMAD.X R39, R138, 0x1, R165, P1 ;  /* 0x000000018a277824 */ /* 0x000fe200008e06a5 */
[----:B------:R0:W-:Y:S04]  /*5840*/  STS.U16 [R234+0x2100], R87 ;  /* 0x00210057ea007388 */ /* 0x0001e80000000400 */
[----:B------:R1:W5:Y:S01]  /*5850*/  @!P0 LDG.E.U16 R88, [R38.64] ;  /* 0x0000000626588981 */ /* 0x000362000c1e1500 */
        /* <DEDUP_REMOVED lines=22> */
[----:B------:R-:W-:-:S05]  /*59c0*/  IMAD.X R39, R178, 0x1, R165, P1 ;  /* 0x00000001b2277824 */ /* 0x000fca00008e06a5 */
[----:B------:R0:W5:Y:S04]  /*59d0*/  @!P0 LDG.E.U16 R63, [R38.64] ;  /* 0x00000006263f8981 */ /* 0x000168000c1e1500 */
[----:B------:R1:W-:Y:S01]  /*59e0*/  STS.U16 [R233+0x2380], R62 ;  /* 0x0023803ee9007388 */ /* 0x0003e20000000400 */
[----:B0-----:R-:W-:Y:S02]  /*59f0*/  IADD3 R38, P1, R174, R164, RZ ;  /* 0x000000a4ae267210 */ /* 0x001fe40007f3e0ff */
[----:B-1----:R-:W-:-:S03]  /*5a00*/  PRMT R62, RZ, 0x7610, R62 ;  /* 0x00007610ff3e7816 */ /* 0x002fc6000000003e */
        /* <DEDUP_REMOVED lines=11> */
[----:B------:R0:W-:Y:S04]  /*5ac0*/  STS.U16 [R166], R98 ;  /* 0x00000062a6007388 */ /* 0x0001e80000000400 */
        /* <DEDUP_REMOVED lines=204> */
[----:B------:R-:W5:Y:S04]  /*6790*/  @!P0 LDG.E.U16 R63, [R38.64] ;  /* 0x00000006263f8981 */ /* 0x000f68000c1e1500 */
[----:B------:R-:W-:Y:S04]  /*67a0*/  STS.U16 [R234+0x1300], R62 ;  /* 0x0013003eea007388 */ /* 0x000fe80000000400 */
[----:B------:R-:W-:Y:S04]  /*67b0*/  STS.U16 [R234+0x1500], R61 ;  /* 0x0015003dea007388 */ /* 0x000fe80000000400 */
[----:B------:R-:W-:Y:S04]  /*67c0*/  STS.U16 [R234+0x1700], R60 ;  /* 0x0017003cea007388 */ /* 0x000fe80000000400 */
[----:B------:R-:W-:Y:S04]  /*67d0*/  STS.U16 [R234+0x1900], R98 ;  /* 0x00190062ea007388 */ /* 0x000fe80000000400 */
[----:B------:R-:W-:Y:S04]  /*67e0*/  STS.U16 [R234+0x1b00], R97 ;  /* 0x001b0061ea007388 */ /* 0x000fe80000000400 */
[----:B------:R-:W-:Y:S04]  /*67f0*/  STS.U16 [R234+0x1d00], R96 ;  /* 0x001d0060ea007388 */ /* 0x000fe80000000400 */
[----:B--2---:R-:W-:Y:S04]  /*6800*/  STS.U16 [R234+0x1f00], R95 ;  /* 0x001f005fea007388 */ /* 0x004fe80000000400 */
[----:B------:R-:W-:Y:S04]  /*6810*/  STS.U16 [R233+0x1f80], R36 ;  /* 0x001f8024e9007388 */ /* 0x000fe80000000400 */
[----:B---3--:R-:W-:Y:S04]  /*6820*/  STS.U16 [R233+0x180], R100 ;  /* 0x00018064e9007388 */ /* 0x008fe80000000400 */
[----:B----4-:R-:W-:Y:S04]  /*6830*/  STS.U16 [R233+0x380], R37 ;  /* 0x00038025e9007388 */ /* 0x010fe80000000400 */
[----:B-----5:R-:W-:Y:S04]  /*6840*/  STS.U16 [R233+0x580], R99 ;  /* 0x00058063e9007388 */ /* 0x020fe80000000400 */
[----:B------:R-:W-:Y:S04]  /*6850*/  STS.U16 [R233+0x780], R94 ;  /* 0x0007805ee9007388 */ /* 0x000fe80000000400 */
        /* <DEDUP_REMOVED lines=11> */
[----:B------:R-:W-:Y:S06]  /*6910*/  BAR.SYNC.DEFER_BLOCKING 0x0 ;  /* 0x0000000000007b1d */ /* 0x000fec0000010000 */
[----:B------:R-:W-:Y:S04]  /*6920*/  LDSM.16.MT88.4 R60, [R231+0x2000] ;  /* 0x00200000e73c783b */ /* 0x000fe80000004200 */
[----:B------:R-:W-:Y:S04]  /*6930*/  LDSM.16.MT88.4 R84, [R232+0x2000] ;  /* 0x00200000e854783b */ /* 0x000fe80000004200 */
[----:B------:R-:W0:Y:S04]  /*6940*/  LDSM.16.M88.4 R36, [R167+0x400] ;  /* 0x00040000a724783b */ /* 0x000e280000000200 */
[----:B------:R-:W1:Y:S04]  /*6950*/  LDSM.16.MT88.4 R92, [R231+0x2400] ;  /* 0x00240000e75c783b */ /* 0x000e680000004200 */
[----:B------:R-:W2:Y:S04]  /*6960*/  LDSM.16.MT88.4 R96, [R232+0x2400] ;  /* 0x00240000e860783b */ /* 0x000ea80000004200 */
[----:B------:R-:W3:Y:S04]  /*6970*/  LDSM.16.M88.4 R100, [R167] ;  /* 0x00000000a764783b */ /* 0x000ee80000000200 */
[----:B------:R-:W-:Y:S01]  /*6980*/  LDSM.16.M88.4 R88, [R167+0x800] ;  /* 0x00080000a758783b */ /* 0x000fe20000000200 */
[-C--:B0-----:R-:W-:Y:S08]  /*6990*/  HMMA.16816.F32.BF16 R120, R60, R36.reuse, R120 ;  /* 0x000000243c78723c */ /* 0x081ff00000041878 */
[----:B------:R-:W-:Y:S11]  /*69a0*/  HMMA.16816.F32.BF16 R124, R84, R36, R124 ;  /* 0x00000024547c723c */ /* 0x000ff6000004187c */
[----:B------:R-:W-:Y:S05]  /*69b0*/  @!UPT UIADD3 URZ, URZ, URZ, URZ ;  /* 0x0000003f3f3ff290 */ /* 0x000fea000fffe03f */
[-C--:B-1----:R-:W-:Y:S08]  /*69c0*/  HMMA.16816.F32.BF16 R120, R92, R38.reuse, R120 ;  /* 0x000000265c78723c */ /* 0x082ff00000041878 */
[----:B--2---:R-:W-:Y:S01]  /*69d0*/  HMMA.16816.F32.BF16 R124, R96, R38, R124 ;  /* 0x00000026607c723c */ /* 0x004fe2000004187c */
[----:B------:R-:W0:Y:S07]  /*69e0*/  LDSM.16.M88.4 R36, [R167+0x1000] ;  /* 0x00100000a724783b */ /* 0x000e2e0000000200 */
[-C--:B---3--:R-:W-:Y:S08]  /*69f0*/  HMMA.16816.F32.BF16 R44, R60, R100.reuse, R44 ;  /* 0x000000643c2c723c */ /* 0x088ff0000004182c */
[----:B------:R-:W-:Y:S11]  /*6a00*/  HMMA.16816.F32.BF16 R40, R84, R100, R40 ;  /* 0x000000645428723c */ /* 0x000ff60000041828 */
[----:B------:R-:W-:Y:S05]  /*6a10*/  @!UPT UIADD3 URZ, URZ, URZ, URZ ;  /* 0x0000003f3f3ff290 */ /* 0x000fea000fffe03f */
[-C--:B------:R-:W-:Y:S08]  /*6a20*/  HMMA.16816.F32.BF16 R44, R92, R102.reuse, R44 ;  /* 0x000000665c2c723c */ /* 0x080ff0000004182c */
[----:B------:R-:W-:Y:S01]  /*6a30*/  HMMA.16816.F32.BF16 R40, R96, R102, R40 ;  /* 0x000000666028723c */ /* 0x000fe20000041828 */
[----:B------:R-:W1:Y:S07]  /*6a40*/  LDSM.16.M88.4 R100, [R167+0xc00] ;  /* 0x000c0000a764783b */ /* 0x000e6e0000000200 */
[-C--:B0-----:R-:W-:Y:S08]  /*6a50*/  HMMA.16816.F32.BF16 R56, R60, R36.reuse, R56 ;  /* 0x000000243c38723c */ /* 0x081ff00000041838 */
[----:B------:R-:W-:Y:S11]  /*6a60*/  HMMA.16816.F32.BF16 R64, R84, R36, R64 ;  /* 0x000000245440723c */ /* 0x000ff60000041840 */
[----:B------:R-:W-:Y:S05]  /*6a70*/  @!UPT UIADD3 URZ, URZ, URZ, URZ ;  /* 0x0000003f3f3ff290 */ /* 0x000fea000fffe03f */
[-C--:B------:R-:W-:Y:S08]  /*6a80*/  HMMA.16816.F32.BF16 R56, R92, R38.reuse, R56 ;  /* 0x000000265c38723c */ /* 0x080ff00000041838 */
[----:B------:R-:W-:Y:S01]  /*6a90*/  HMMA.16816.F32.BF16 R64, R96, R38, R64 ;  /* 0x000000266040723c */ /* 0x000fe20000041840 */
[----:B------:R-:W0:Y:S07]  /*6aa0*/  LDSM.16.M88.4 R36, [R167+0x1c00] ;  /* 0x001c0000a724783b */ /* 0x000e2e0000000200 */
[-C--:B------:R-:W-:Y:S08]  /*6ab0*/  HMMA.16816.F32.BF16 R116, R60, R88.reuse, R116 ;  /* 0x000000583c74723c */ /* 0x080ff00000041874 */
[----:B------:R-:W-:Y:S08]  /*6ac0*/  HMMA.16816.F32.BF16 R112, R84, R88, R112 ;  /* 0x000000585470723c */ /* 0x000ff00000041870 */
[-C--:B-1----:R-:W-:Y:S08]  /*6ad0*/  HMMA.16816.F32.BF16 R108, R60, R100.reuse, R108 ;  /* 0x000000643c6c723c */ /* 0x082ff0000004186c */
[----:B------:R-:W-:Y:S08]  /*6ae0*/  HMMA.16816.F32.BF16 R104, R84, R100, R104 ;  /* 0x000000645468723c */ /* 0x000ff00000041868 */
[----:B------:R-:W-:Y:S08]  /*6af0*/  HMMA.16816.F32.BF16 R116, R92, R90, R116 ;  /* 0x0000005a5c74723c */ /* 0x000ff00000041874 */
[-C--:B0-----:R-:W-:Y:S08]  /*6b00*/  HMMA.16816.F32.BF16 R72, R60, R36.reuse, R72 ;  /* 0x000000243c48723c */ /* 0x081ff00000041848 */
[----:B------:R-:W-:Y:S08]  /*6b10*/  HMMA.16816.F32.BF16 R52, R84, R36, R52 ;  /* 0x000000245434723c */ /* 0x000ff00000041834 */
[----:B------:R-:W-:Y:S01]  /*6b20*/  HMMA.16816.F32.BF16 R112, R96, R90, R112 ;  /* 0x0000005a6070723c */ /* 0x000fe20000041870 */
[----:B------:R-:W0:Y:S07]  /*6b30*/  LDSM.16.M88.4 R88, [R167+0x1400] ;  /* 0x00140000a758783b */ /* 0x000e2e0000000200 */
[-C--:B------:R-:W-:Y:S08]  /*6b40*/  HMMA.16816.F32.BF16 R108, R92, R102.reuse, R108 ;  /* 0x000000665c6c723c */ /* 0x080ff0000004186c */
[----:B------:R-:W-:Y:S01]  /*6b50*/  HMMA.16816.F32.BF16 R104, R96, R102, R104 ;  /* 0x000000666068723c */ /* 0x000fe20000041868 */
[----:B------:R-:W1:Y:S01]  /*6b60*/  LDSM.16.M88.4 R100, [R167+0x1800] ;  /* 0x00180000a764783b */ /* 0x000e620000000200 */
[----:B------:R-:W-:-:S02]  /*6b70*/  IMAD.MOV.U32 R36, RZ, RZ, R161 ;  /* 0x000000ffff247224 */ /* 0x000fc400078e00a1 */
[----:B------:R-:W-:-:S04]  /*6b80*/  IMAD.MOV.U32 R37, RZ, RZ, R156 ;  /* 0x000000ffff257224 */ /* 0x000fc800078e009c */
[----:B------:R-:W-:Y:S01]  /*6b90*/  HMMA.16816.F32.BF16 R72, R92, R38, R72 ;  /* 0x000000265c48723c */ /* 0x000fe20000041848 */
[----:B------:R-:W-:-:S07]  /*6ba0*/  IMAD.WIDE R36, R163, 0x2, R36 ;  /* 0x00000002a3247825 */ /* 0x000fce00078e0224 */
[----:B------:R-:W-:Y:S07]  /*6bb0*/  HMMA.16816.F32.BF16 R52, R96, R38, R52 ;  /* 0x000000266034723c */ /* 0x000fee0000041834 */
[----:B------:R-:W-:Y:S02]  /*6bc0*/  IMAD.MOV.U32 R38, RZ, RZ, R209 ;  /* 0x000000ffff267224 */ /* 0x000fe400078e00d1 */
[----:B------:R-:W-:-:S04]  /*6bd0*/  IMAD.MOV.U32 R39, RZ, RZ, R155 ;  /* 0x000000ffff277224 */ /* 0x000fc800078e009b */
[----:B------:R-:W-:-:S04]  /*6be0*/  IMAD.WIDE R38, R163, 0x2, R38 ;  /* 0x00000002a3267825 */ /* 0x000fc800078e0226 */
[----:B------:R-:W-:Y:S02]  /*6bf0*/  IMAD.MOV.U32 R161, RZ, RZ, R36 ;  /* 0x000000ffffa17224 */ /* 0x000fe400078e0024 */
[----:B------:R-:W-:Y:S02]  /*6c00*/  IMAD.MOV.U32 R156, RZ, RZ, R37 ;  /* 0x000000ffff9c7224 */ /* 0x000fe400078e0025 */
[----:B------:R-:W-:Y:S02]  /*6c10*/  IMAD.MOV.U32 R209, RZ, RZ, R38 ;  /* 0x000000ffffd17224 */ /* 0x000fe400078e0026 */
[----:B------:R-:W-:Y:S02]  /*6c20*/  IMAD.MOV.U32 R155, RZ, RZ, R39 ;  /* 0x000000ffff9b7224 */ /* 0x000fe400078e0027 */
[----:B------:R-:W-:Y:S02]  /*6c30*/  IMAD.MOV.U32 R36, RZ, RZ, R160 ;  /* 0x000000ffff247224 */ /* 0x000fe400078e00a0 */
[----:B------:R-:W-:-:S02]  /*6c40*/  IMAD.MOV.U32 R37, RZ, RZ, R153 ;  /* 0x000000ffff257224 */ /* 0x000fc400078e0099 */
[----:B------:R-:W-:Y:S02]  /*6c50*/  IMAD.MOV.U32 R38, RZ, RZ, R159 ;  /* 0x000000ffff267224 */ /* 0x000fe400078e009f */
[----:B------:R-:W-:Y:S02]  /*6c60*/  IMAD.MOV.U32 R39, RZ, RZ, R151 ;  /* 0x000000ffff277224 */ /* 0x000fe400078e0097 */
[----:B------:R-:W-:-:S04]  /*6c70*/  IMAD.WIDE R36, R163, 0x2, R36 ;  /* 0x00000002a3247825 */ /* 0x000fc800078e0224 */
[----:B------:R-:W-:Y:S01]  /*6c80*/  IMAD.WIDE R38, R163, 0x2, R38 ;  /* 0x00000002a3267825 */ /* 0x000fe200078e0226 */
[C---:B0-----:R-:W-:Y:S03]  /*6c90*/  HMMA.16816.F32.BF16 R80, R60.reuse, R88, R80 ;  /* 0x000000583c50723c */ /* 0x041fe60000041850 */
[----:B------:R-:W-:Y:S02]  /*6ca0*/  IMAD.MOV.U32 R160, RZ, RZ, R36 ;  /* 0x000000ffffa07224 */ /* 0x000fe400078e0024 */
[----:B------:R-:W-:Y:S02]  /*6cb0*/  IMAD.MOV.U32 R153, RZ, RZ, R37 ;  /* 0x000000ffff997224 */ /* 0x000fe400078e0025 */
[----:B------:R-:W-:Y:S01]  /*6cc0*/  IMAD.MOV.U32 R159, RZ, RZ, R38 ;  /* 0x000000ffff9f7224 */ /* 0x000fe200078e0026 */
[----:B-1----:R-:W-:Y:S01]  /*6cd0*/  HMMA.16816.F32.BF16 R76, R60, R100, R76 ;  /* 0x000000643c4c723c */ /* 0x002fe2000004184c */
[----:B------:R-:W-:-:S02]  /*6ce0*/  IMAD.MOV.U32 R151, RZ, RZ, R39 ;  /* 0x000000ffff977224 */ /* 0x000fc400078e0027 */
[----:B------:R-:W-:Y:S02]  /*6cf0*/  IMAD.MOV.U32 R36, RZ, RZ, R158 ;  /* 0x000000ffff247224 */ /* 0x000fe400078e009e */
[----:B------:R-:W-:Y:S02]  /*6d00*/  IMAD.MOV.U32 R37, RZ, RZ, R148 ;  /* 0x000000ffff257224 */ /* 0x000fe400078e0094 */
[----:B------:R-:W-:Y:S02]  /*6d10*/  IMAD.MOV.U32 R60, RZ, RZ, R210 ;  /* 0x000000ffff3c7224 */ /* 0x000fe400078e00d2 */
[----:B------:R-:W-:Y:S02]  /*6d20*/  IMAD.MOV.U32 R61, RZ, RZ, R150 ;  /* 0x000000ffff3d7224 */ /* 0x000fe400078e0096 */
[----:B------:R-:W-:Y:S02]  /*6d30*/  IMAD.MOV.U32 R38, RZ, RZ, R157 ;  /* 0x000000ffff267224 */ /* 0x000fe400078e009d */
[----:B------:R-:W-:-:S02]  /*6d40*/  IMAD.MOV.U32 R39, RZ, RZ, R146 ;  /* 0x000000ffff277224 */ /* 0x000fc400078e0092 */
[----:B------:R-:W-:-:S04]  /*6d50*/  IMAD.WIDE R60, R163, 0x2, R60 ;  /* 0x00000002a33c7825 */ /* 0x000fc800078e023c */
[----:B------:R-:W-:-:S04]  /*6d60*/  IMAD.WIDE R36, R163, 0x2, R36 ;  /* 0x00000002a3247825 */ /* 0x000fc800078e0224 */
        /* <DEDUP_REMOVED lines=240> */
[----:B------:R-:W-:Y:S01]  /*7c70*/  IMAD.WIDE R36, R163, 0x2, R36 ;  /* 0x00000002a3247825 */ /* 0x000fe200078e0224 */
[C---:B------:R-:W-:Y:S03]  /*7c80*/  HMMA.16816.F32.BF16 R68, R84.reuse, R88, R68 ;  /* 0x000000585444723c */ /* 0x040fe60000041844 */
[----:B------:R-:W-:Y:S02]  /*7c90*/  IMAD.MOV.U32 R199, RZ, RZ, R60 ;  /* 0x000000ffffc77224 */ /* 0x000fe400078e003c */
[----:B------:R-:W-:Y:S02]  /*7ca0*/  IMAD.MOV.U32 R175, RZ, RZ, R61 ;  /* 0x000000ffffaf7224 */ /* 0x000fe400078e003d */
[----:B------:R-:W-:Y:S01]  /*7cb0*/  IMAD.MOV.U32 R177, RZ, RZ, R38 ;  /* 0x000000ffffb17224 */ /* 0x000fe200078e0026 */
[----:B------:R-:W-:Y:S01]  /*7cc0*/  HMMA.16816.F32.BF16 R48, R84, R100, R48 ;  /* 0x000000645430723c */ /* 0x000fe20000041830 */
[----:B------:R-:W-:-:S02]  /*7cd0*/  IMAD.MOV.U32 R176, RZ, RZ, R39 ;  /* 0x000000ffffb07224 */ /* 0x000fc400078e0027 */
        /* <DEDUP_REMOVED lines=8> */
[----:B------:R-:W-:Y:S01]  /*7d60*/  IMAD.WIDE R60, R163, 0x2, R60 ;  /* 0x00000002a33c7825 */ /* 0x000fe200078e023c */
[----:B------:R-:W-:-:S03]  /*7d70*/  IADD3 R162, R162, -0x1, RZ ;  /* 0xffffffffa2a27810 */ /* 0x000fc60007ffe0ff */
[----:B------:R-:W-:-:S04]  /*7d80*/  IMAD.WIDE R38, R163, 0x2, R38 ;  /* 0x00000002a3267825 */ /* 0x000fc800078e0226 */
[----:B------:R-:W-:Y:S01]  /*7d90*/  IMAD.WIDE R36, R163, 0x2, R36 ;  /* 0x00000002a3247825 */ /* 0x000fe200078e0224 */
[----:B------:R-:W-:-:S03]  /*7da0*/  ISETP.NE.U32.AND P0, PT, R162, RZ, PT ;  /* 0x000000ffa200720c */ /* 0x000fc60003f05070 */
        /* <DEDUP_REMOVED lines=27> */
[----:B------:R-:W-:Y:S01]  /*7f60*/  IMAD.MOV.U32 R89, RZ, RZ, c[0x0][0x188] ;  /* 0x00006200ff597624 */ /* 0x000fe200078e00ff */
[----:B------:R-:W-:Y:S01]  /*7f70*/  HMMA.16816.F32.BF16 R80, R92, R90, R80 ;  /* 0x0000005a5c50723c */ /* 0x000fe20000041850 */
[----:B------:R-:W-:Y:S01]  /*7f80*/  IMAD.WIDE R60, R163, 0x2, R60 ;  /* 0x00000002a33c7825 */ /* 0x000fe200078e023c */
[----:B------:R-:W-:-:S03]  /*7f90*/  UIADD3 UR4, UR4, -0x20, URZ ;  /* 0xffffffe004047890 */ /* 0x000fc6000fffe03f */
[----:B------:R-:W-:Y:S02]  /*7fa0*/  IMAD.SHL.U32 R89, R89, 0x20, RZ ;  /* 0x0000002059597824 */ /* 0x000fe400078e00ff */
[C---:B------:R-:W-:Y:S01]  /*7fb0*/  IMAD.WIDE R38, R163.reuse, 0x2, R38 ;  /* 0x00000002a3267825 */ /* 0x040fe200078e0226 */
[----:B------:R-:W-:Y:S03]  /*7fc0*/  HMMA.16816.F32.BF16 R76, R92, R102, R76 ;  /* 0x000000665c4c723c */ /* 0x000fe6000004184c */
[----:B------:R-:W-:-:S05]  /*7fd0*/  IMAD.WIDE R36, R163, 0x2, R36 ;  /* 0x00000002a3247825 */ /* 0x000fca00078e0224 */
[----:B------:R-:W-:Y:S01]  /*7fe0*/  HMMA.16816.F32.BF16 R68, R96, R90, R68 ;  /* 0x0000005a6044723c */ /* 0x000fe20000041844 */
[----:B------:R-:W-:Y:S02]  /*7ff0*/  IMAD.MOV.U32 R205, RZ, RZ, R60 ;  /* 0x000000ffffcd7224 */ /* 0x000fe400078e003c */
[----:B------:R-:W-:Y:S02]  /*8000*/  IMAD.MOV.U32 R183, RZ, RZ, R61 ;  /* 0x000000ffffb77224 */ /* 0x000fe400078e003d */
[----:B------:R-:W-:-:S03]  /*8010*/  IMAD.WIDE R130, R89, 0x2, R130 ;  /* 0x0000000259827825 */ /* 0x000fc600078e0282 */
[----:B------:R-:W-:Y:S01]  /*8020*/  HMMA.16816.F32.BF16 R48, R96, R102, R48 ;  /* 0x000000666030723c */ /* 0x000fe20000041830 */
[----:B------:R-:W-:Y:S02]  /*8030*/  IMAD.MOV.U32 R207, RZ, RZ, R38 ;  /* 0x000000ffffcf7224 */ /* 0x000fe400078e0026 */
[----:B------:R-:W-:Y:S02]  /*8040*/  IMAD.MOV.U32 R184, RZ, RZ, R39 ;  /* 0x000000ffffb87224 */ /* 0x000fe400078e0027 */
[----:B------:R-:W-:Y:S02]  /*8050*/  IMAD.MOV.U32 R208, RZ, RZ, R36 ;  /* 0x000000ffffd07224 */ /* 0x000fe400078e0024 */
[----:B------:R-:W-:Y:S01]  /*8060*/  IMAD.MOV.U32 R185, RZ, RZ, R37 ;  /* 0x000000ffffb97224 */ /* 0x000fe200078e0025 */
[----:B------:R-:W-:Y:S01]  /*8070*/  @!P0 CALL.REL.NOINC `(.L_x_2) ;  /* 0x0000001000008944 */ /* 0x000fe20003c00000 */
[----:B------:R-:W-:Y:S05]  /*8080*/  BRA `(.L_x_3) ;  /* 0xffffcce000007947 */ /* 0x000fea000383ffff */
.L_x_2:
[----:B------:R-:W-:-:S03]  /*8090*/  NOP ;  /* 0x0000000000007918 */ /* 0x000fc60000000000 */
[----:B------:R-:W-:Y:S02]  /*80a0*/  F2FP.BF16.PACK_AB R12, R127, R43 ;  /* 0x0000002b7f0c723e */ /* 0x000fe400000010ff */
[----:B------:R-:W-:-:S02]  /*80b0*/  F2FP.BF16.PACK_AB R8, R126, R42 ;  /* 0x0000002a7e08723e */ /* 0x000fc400000010ff */
[----:B------:R-:W-:Y:S02]  /*80c0*/  F2FP.BF16.PACK_AB R4, R125, R41 ;  /* 0x000000297d04723e */ /* 0x000fe400000010ff */
[----:B------:R-:W-:Y:S02]  /*80d0*/  F2FP.BF16.PACK_AB R24, R123, R47 ;  /* 0x0000002f7b18723e */ /* 0x000fe400000010ff */
[----:B------:R-:W-:Y:S02]  /*80e0*/  F2FP.BF16.PACK_AB R20, R122, R46 ;  /* 0x0000002e7a14723e */ /* 0x000fe400000010ff */
[----:B------:R-:W-:Y:S02]  /*80f0*/  F2FP.BF16.PACK_AB R16, R121, R45 ;  /* 0x0000002d7910723e */ /* 0x000fe400000010ff */
        /* <DEDUP_REMOVED lines=26> */
.L_x_1:
[----:B-1----:R-:W2:Y:S04]  /*82a0*/  LDL.LU R3, [R1+0xa8] ;  /* 0x0000a80001037983 */ /* 0x002ea80000300800 */
[----:B------:R-:W3:Y:S04]  /*82b0*/  LDL.LU R30, [R1+0xa4] ;  /* 0x0000a400011e7983 */ /* 0x000ee80000300800 */
[----:B------:R-:W1:Y:S02]  /*82c0*/  S2R R29, SR_TID.X ;  /* 0x00000000001d7919 */ /* 0x000e640000002100 */
[----:B-1----:R-:W-:-:S02]  /*82d0*/  IMAD.SHL.U32 R0, R29, 0x100, RZ ;  /* 0x000001001d007824 */ /* 0x002fc400078e00ff */
[----:B------:R-:W-:-:S03]  /*82e0*/  IMAD.SHL.U32 R2, R29, 0x4, RZ ;  /* 0x000000041d027824 */ /* 0x000fc600078e00ff */
[----:B------:R-:W-:Y:S01]  /*82f0*/  LOP3.LUT R0, R0, 0x1800, RZ, 0xc0, !PT ;  /* 0x0000180000007812 */ /* 0x000fe200078ec0ff */
[----:B------:R-:W-:Y:S01]  /*8300*/  BAR.SYNC.DEFER_BLOCKING 0x0 ;  /* 0x0000000000007b1d */ /* 0x000fe20000010000 */
[C---:B0-----:R-:W-:Y:S01]  /*8310*/  IMAD.SHL.U32 R28, R29.reuse, 0x400, RZ ;  /* 0x000004001d1c7824 */ /* 0x041fe200078e00ff */
[----:B------:R-:W-:-:S04]  /*8320*/  LOP3.LUT R29, R29, 0x3f, RZ, 0xc0, !PT ;  /* 0x0000003f1d1d7812 */ /* 0x000fc800078ec0ff */
[----:B------:R-:W-:-:S05]  /*8330*/  LOP3.LUT R28, R28, 0x1800, RZ, 0xc0, !PT ;  /* 0x000018001c1c7812 */ /* 0x000fca00078ec0ff */
[----:B------:R-:W-:-:S05]  /*8340*/  IMAD R28, R29, 0x10, R28 ;  /* 0x000000101d1c7824 */ /* 0x000fca00078e021c */
[C---:B------:R-:W-:Y:S02]  /*8350*/  LOP3.LUT R32, R28.reuse, 0x20, RZ, 0x3c, !PT ;  /* 0x000000201c207812 */ /* 0x040fe400078e3cff */
[C---:B------:R-:W-:Y:S02]  /*8360*/  LOP3.LUT R29, R28.reuse, 0x40, RZ, 0x3c, !PT ;  /* 0x000000401c1d7812 */ /* 0x040fe400078e3cff */
[----:B------:R-:W-:Y:S02]  /*8370*/  LOP3.LUT R34, R28, 0x60, RZ, 0x3c, !PT ;  /* 0x000000601c227812 */ /* 0x000fe400078e3cff */
[----:B--2---:R-:W-:-:S04]  /*8380*/  LOP3.LUT R3, R0, 0x460, R3, 0xf8, !PT ;  /* 0x0000046000037812 */ /* 0x004fc800078ef803 */
[----:B------:R-:W-:-:S05]  /*8390*/  LOP3.LUT R2, R3, 0x70, R2, 0x78, !PT ;  /* 0x0000007003027812 */ /* 0x000fca00078e7802 */
[----:B------:R0:W-:Y:S04]  /*83a0*/  STS.128 [R2], R44 ;  /* 0x0000002c02007388 */ /* 0x0001e80000000c00 */
[----:B0-----:R-:W2:Y:S04]  /*83b0*/  LDL.LU R46, [R1+0xc0] ;  /* 0x0000c000012e7983 */ /* 0x001ea80000300800 */
[----:B------:R-:W-:Y:S04]  /*83c0*/  STS.128 [R2+0x200], R16 ;  /* 0x0002001002007388 */ /* 0x000fe80000000c00 */
[----:B------:R-:W-:Y:S04]  /*83d0*/  STS.128 [R2+0x80], R20 ;  /* 0x0000801402007388 */ /* 0x000fe80000000c00 */
[----:B------:R-:W-:Y:S04]  /*83e0*/  STS.128 [R2+0x280], R24 ;  /* 0x0002801802007388 */ /* 0x000fe80000000c00 */
[----:B------:R-:W-:Y:S04]  /*83f0*/  STS.128 [R2+0x100], R40 ;  /* 0x0001002802007388 */ /* 0x000fe80000000c00 */
[----:B------:R-:W-:Y:S04]  /*8400*/  STS.128 [R2+0x300], R4 ;  /* 0x0003000402007388 */ /* 0x000fe80000000c00 */
[----:B------:R-:W-:Y:S04]  /*8410*/  STS.128 [R2+0x180], R8 ;  /* 0x0001800802007388 */ /* 0x000fe80000000c00 */
[----:B------:R0:W-:Y:S04]  /*8420*/  STS.128 [R2+0x380], R12 ;  /* 0x0003800c02007388 */ /* 0x0001e80000000c00 */
[----:B------:R-:W-:Y:S01]  /*8430*/  BAR.SYNC.DEFER_BLOCKING 0x0 ;  /* 0x0000000000007b1d */ /* 0x000fe20000010000 */
[----:B------:R-:W-:Y:S01]  /*8440*/  IMAD R33, R250, c[0x0][0x198], RZ ;  /* 0x00006600fa217a24 */ /* 0x000fe200078e02ff */
[----:B------:R-:W-:Y:S01]  /*8450*/  ISETP.GE.AND P0, PT, R251, c[0x0][0x178], PT ;  /* 0x00005e00fb007a0c */ /* 0x000fe20003f06270 */
[----:B------:R-:W-:-:S02]  /*8460*/  IMAD R3, R168, c[0x0][0x198], RZ ;  /* 0x00006600a8037a24 */ /* 0x000fc400078e02ff */
[----:B------:R-:W-:Y:S01]  /*8470*/  IMAD R45, R246, c[0x0][0x198], RZ ;  /* 0x00006600f62d7a24 */ /* 0x000fe200078e02ff */
[----:B------:R-:W4:Y:S04]  /*8480*/  LDL.LU R49, [R1+0xbc] ;  /* 0x0000bc0001317983 */ /* 0x000f280000300800 */
[----:B------:R-:W1:Y:S04]  /*8490*/  LDS.128 R4, [R28] ;  /* 0x000000001c047984 */ /* 0x000e680000000c00 */
[----:B------:R-:W5:Y:S01]  /*84a0*/  LDS.128 R8, [R32] ;  /* 0x0000000020087984 */ /* 0x000f620000000c00 */
[----:B0-----:R-:W-:-:S03]  /*84b0*/  IMAD R2, R251, c[0x0][0x194], RZ ;  /* 0x00006500fb027a24 */ /* 0x001fc600078e02ff */
[----:B------:R-:W0:Y:S04]  /*84c0*/  LDS.128 R12, [R29] ;  /* 0x000000001d0c7984 */ /* 0x000e280000000c00 */
[----:B------:R-:W0:Y:S01]  /*84d0*/  LDS.128 R16, [R34] ;  /* 0x0000000022107984 */ /* 0x000e220000000c00 */
[----:B------:R-:W-:-:S03]  /*84e0*/  LEA R0, P3, R2, c[0x0][0x170], 0x1 ;  /* 0x00005c0002007a11 */ /* 0x000fc600078608ff */
[----:B------:R-:W0:Y:S01]  /*84f0*/  LDS.128 R20, [R28+0x400] ;  /* 0x000400001c147984 */ /* 0x000e220000000c00 */
[----:B------:R-:W-:Y:S02]  /*8500*/  LEA.HI.X.SX32 R2, R2, c[0x0][0x174], 0x1, P3 ;  /* 0x00005d0002027a11 */ /* 0x000fe400018f0eff */
[C---:B------:R-:W-:Y:S01]  /*8510*/  LEA R38, P3, R33.reuse, R0, 0x1 ;  /* 0x0000000021267211 */ /* 0x040fe200078608ff */
[----:B------:R-:W0:Y:S01]  /*8520*/  LDS.128 R24, [R32+0x400] ;  /* 0x0004000020187984 */ /* 0x000e220000000c00 */
[----:B------:R-:W-:Y:S02]  /*8530*/  ISETP.LT.AND P1, PT, R168, c[0x0][0x17c], !P0 ;  /* 0x00005f00a8007a0c */ /* 0x000fe40004721270 */
[----:B---3--:R-:W-:Y:S01]  /*8540*/  ISETP.LT.AND P4, PT, R30, c[0x0][0x17c], !P0 ;  /* 0x00005f001e007a0c */ /* 0x008fe20004781270 */
[----:B------:R-:W-:Y:S01]  /*8550*/  IMAD R43, R248, c[0x0][0x198], RZ ;  /* 0x00006600f82b7a24 */ /* 0x000fe200078e02ff */
[----:B------:R-:W3:Y:S01]  /*8560*/  LDS.128 R28, [R29+0x400] ;  /* 0x000400001d1c7984 */ /* 0x000ee20000000c00 */
[----:B------:R-:W-:-:S02]  /*8570*/  LEA.HI.X.SX32 R39, R33, R2, 0x1, P3 ;  /* 0x0000000221277211 */ /* 0x000fc400018f0eff */
[----:B------:R-:W-:Y:S01]  /*8580*/  ISETP.LT.AND P5, PT, R250, c[0x0][0x17c], !P0 ;  /* 0x00005f00fa007a0c */ /* 0x000fe200047a1270 */
[----:B------:R-:W3:Y:S01]  /*8590*/  LDS.128 R32, [R34+0x400] ;  /* 0x0004000022207984 */ /* 0x000ee20000000c00 */
[----:B------:R-:W-:Y:S02]  /*85a0*/  LEA R36, P6, R3, R0, 0x1 ;  /* 0x0000000003247211 */ /* 0x000fe400078c08ff */
[----:B------:R-:W-:Y:S01]  /*85b0*/  ISETP.LT.AND P2, PT, R249, c[0x0][0x17c], !P0 ;  /* 0x00005f00f9007a0c */ /* 0x000fe20004741270 */
[----:B------:R-:W4:Y:S01]  /*85c0*/  LDL.LU R48, [R1+0xb8] ;  /* 0x0000b80001307983 */ /* 0x000f220000300800 */
[----:B------:R-:W-:Y:S01]  /*85d0*/  LEA.HI.X.SX32 R37, R3, R2, 0x1, P6 ;  /* 0x0000000203257211 */ /* 0x000fe200030f0eff */
[----:B------:R-:W-:Y:S01]  /*85e0*/  IMAD R249, R249, c[0x0][0x198], RZ ;  /* 0x00006600f9f97a24 */ /* 0x000fe200078e02ff */
[----:B------:R-:W-:Y:S01]  /*85f0*/  LEA R42, P3, R43, R0, 0x1 ;  /* 0x000000002b2a7211 */ /* 0x000fe200078608ff */
[----:B------:R-:W4:Y:S04]  /*8600*/  LDL.LU R47, [R1+0xb4] ;  /* 0x0000b400012f7983 */ /* 0x000f280000300800 */
[----:B-1----:R1:W-:Y:S01]  /*8610*/  @P1 STG.E.U16 [R36.64], R4 ;  /* 0x0000000424001986 */ /* 0x0023e2000c101506 */
[----:B------:R-:W-:-:S02]  /*8620*/  ISETP.LT.AND P1, PT, R248, c[0x0][0x17c], !P0 ;  /* 0x00005f00f8007a0c */ /* 0x000fc40004721270 */
[----:B------:R-:W-:Y:S01]  /*8630*/  LEA R40, P6, R249, R0, 0x1 ;  /* 0x00000000f9287211 */ /* 0x000fe200078c08ff */
[----:B-----5:R-:W-:Y:S01]  /*8640*/  @P5 STG.E.U16 [R38.64], R8 ;  /* 0x0000000826005986 */ /* 0x020fe2000c101506 */
[C---:B------:R-:W-:Y:S01]  /*8650*/  ISETP.LT.AND P5, PT, R247.reuse, c[0x0][0x17c], !P0 ;  /* 0x00005f00f7007a0c */ /* 0x040fe200047a1270 */
[----:B------:R-:W-:Y:S01]  /*8660*/  IMAD R247, R247, c[0x0][0x198], RZ ;  /* 0x00006600f7f77a24 */ /* 0x000fe200078e02ff */
[-C--:B------:R-:W-:Y:S02]  /*8670*/  LEA.HI.X.SX32 R41, R249, R2.reuse, 0x1, P6 ;  /* 0x00000002f9297211 */ /* 0x080fe400030f0eff */
[----:B------:R-:W-:Y:S02]  /*8680*/  LEA.HI.X.SX32 R43, R43, R2, 0x1, P3 ;  /* 0x000000022b2b7211 */ /* 0x000fe400018f0eff */
[----:B-1----:R-:W-:Y:S01]  /*8690*/  LEA R36, P3, R247, R0, 0x1 ;  /* 0x00000000f7247211 */ /* 0x002fe200078608ff */
[----:B0-----:R0:W-:Y:S01]  /*86a0*/  @P2 STG.E.U16 [R40.64], R12 ;  /* 0x0000000c28002986 */ /* 0x0011e2000c101506 */
[----:B------:R-:W-:-:S02]  /*86b0*/  ISETP.LT.AND P2, PT, R246, c[0x0][0x17c], !P0 ;  /* 0x00005f00f6007a0c */ /* 0x000fc40004741270 */
[----:B------:R-:W-:Y:S01]  /*86c0*/  LEA.HI.X.SX32 R37, R247, R2, 0x1, P3 ;  /* 0x00000002f7257211 */ /* 0x000fe200018f0eff */
[----:B------:R1:W-:Y:S01]  /*86d0*/  @P1 STG.E.U16 [R42.64], R16 ;  /* 0x000000102a001986 */ /* 0x0003e2000c101506 */
[C---:B------:R-:W-:Y:S01]  /*86e0*/  ISETP.LT.AND P1, PT, R245.reuse, c[0x0][0x17c], !P0 ;  /* 0x00005f00f5007a0c */ /* 0x040fe20004721270 */
[----:B------:R-:W-:Y:S01]  /*86f0*/  IMAD R245, R245, c[0x0][0x198], RZ ;  /* 0x00006600f5f57a24 */ /* 0x000fe200078e02ff */
[C---:B------:R-:W-:Y:S02]  /*8700*/  LEA R44, P6, R45.reuse, R0, 0x1 ;  /* 0x000000002d2c7211 */ /* 0x040fe400078c08ff */
[C---:B------:R-:W-:Y:S01]  /*8710*/  ISETP.LT.AND P3, PT, R244.reuse, c[0x0][0x17c], !P0 ;  /* 0x00005f00f4007a0c */ /* 0x040fe20004761270 */
[----:B0-----:R-:W-:Y:S01]  /*8720*/  IMAD R41, R244, c[0x0][0x198], RZ ;  /* 0x00006600f4297a24 */ /* 0x001fe200078e02ff */
[----:B------:R0:W-:Y:S01]  /*8730*/  @P5 STG.E.U16 [R36.64], R20 ;  /* 0x0000001424005986 */ /* 0x0001e2000c101506 */
[----:B------:R-:W-:Y:S02]  /*8740*/  LEA.HI.X.SX32 R45, R45, R2, 0x1, P6 ;  /* 0x000000022d2d7211 */ /* 0x000fe400030f0eff */
[----:B------:R-:W-:-:S02]  /*8750*/  LEA R38, P5, R245, R0, 0x1 ;  /* 0x00000000f5267211 */ /* 0x000fc400078a08ff */
[----:B------:R-:W-:Y:S01]  /*8760*/  LEA R40, P6, R41, R0, 0x1 ;  /* 0x0000000029287211 */ /* 0x000fe200078c08ff */
[----:B-1----:R-:W-:Y:S01]  /*8770*/  IMAD R43, R243, c[0x0][0x198], RZ ;  /* 0x00006600f32b7a24 */ /* 0x002fe200078e02ff */
[-C--:B------:R-:W-:Y:S02]  /*8780*/  LEA.HI.X.SX32 R39, R245, R2.reuse, 0x1, P5 ;  /* 0x00000002f5277211 */ /* 0x080fe400028f0eff */
[----:B------:R-:W-:Y:S01]  /*8790*/  LEA.HI.X.SX32 R41, R41, R2, 0x1, P6 ;  /* 0x0000000229297211 */ /* 0x000fe200030f0eff */
[----:B------:R-:W-:Y:S01]  /*87a0*/  @P2 STG.E.U16 [R44.64], R24 ;  /* 0x000000182c002986 */ /* 0x000fe2000c101506 */
[----:B------:R-:W-:Y:S01]  /*87b0*/  ISETP.LT.AND P5, PT, R243, c[0x0][0x17c], !P0 ;  /* 0x00005f00f3007a0c */ /* 0x000fe200047a1270 */
[----:B0-----:R-:W-:Y:S02]  /*87c0*/  IMAD R37, R242, c[0x0][0x198], RZ ;  /* 0x00006600f2257a24 */ /* 0x001fe400078e02ff */
[----:B---3--:R0:W-:Y:S01]  /*87d0*/  @P1 STG.E.U16 [R38.64], R28 ;  /* 0x0000001c26001986 */ /* 0x0081e2000c101506 */
[----:B------:R-:W-:-:S03]  /*87e0*/  LEA R42, P1, R43, R0, 0x1 ;  /* 0x000000002b2a7211 */ /* 0x000fc600078208ff */
[----:B------:R-:W-:Y:S01]  /*87f0*/  @P3 STG.E.U16 [R40.64], R32 ;  /* 0x0000002028003986 */ /* 0x000fe2000c101506 */
[----:B------:R-:W-:Y:S02]  /*8800*/  ISETP.LT.AND P3, PT, R242, c[0x0][0x17c], !P0 ;  /* 0x00005f00f2007a0c */ /* 0x000fe40004761270 */
[----:B------:R-:W-:Y:S02]  /*8810*/  LEA.HI.X.SX32 R43, R43, R2, 0x1, P1 ;  /* 0x000000022b2b7211 */ /* 0x000fe400008f0eff */
[----:B------:R-:W-:Y:S02]  /*8820*/  PRMT R4, R4, 0x7632, R4 ;  /* 0x0000763204047816 */ /* 0x000fe40000000004 */
[C---:B------:R-:W-:Y:S01]  /*8830*/  ISETP.LT.AND P1, PT, R241.reuse, c[0x0][0x17c], !P0 ;  /* 0x00005f00f1007a0c */ /* 0x040fe20004721270 */
[----:B------:R-:W-:Y:S01]  /*8840*/  IMAD R241, R241, c[0x0][0x198], RZ ;  /* 0x00006600f1f17a24 */ /* 0x000fe200078e02ff */
[----:B------:R-:W-:Y:S01]  /*8850*/  LEA R36, P6, R37, R0, 0x1 ;  /* 0x0000000025247211 */ /* 0x000fe200078c08ff */
[----:B------:R-:W-:Y:S01]  /*8860*/  @P5 STG.E.U16 [R42.64], R4 ;  /* 0x000000042a005986 */ /* 0x000fe2000c101506 */
[----:B------:R-:W-:-:S02]  /*8870*/  PRMT R8, R8, 0x7632, R8 ;  /* 0x0000763208087816 */ /* 0x000fc40000000008 */
[----:B------:R-:W-:Y:S02]  /*8880*/  LEA.HI.X.SX32 R37, R37, R2, 0x1, P6 ;  /* 0x0000000225257211 */ /* 0x000fe400030f0eff */
[C---:B0-----:R-:W-:Y:S02]  /*8890*/  LEA R38, P5, R241.reuse, R0, 0x1 ;  /* 0x00000000f1267211 */ /* 0x041fe400078a08ff */
[----:B------:R-:W-:Y:S01]  /*88a0*/  PRMT R12, R12, 0x7632, R12 ;  /* 0x000076320c0c7816 */ /* 0x000fe2000000000c */
[----:B------:R0:W-:Y:S01]  /*88b0*/  @P3 STG.E.U16 [R36.64], R8 ;  /* 0x0000000824003986 */ /* 0x0001e2000c101506 */
[----:B------:R-:W-:Y:S02]  /*88c0*/  LEA.HI.X.SX32 R39, R241, R2, 0x1, P5 ;  /* 0x00000002f1277211 */ /* 0x000fe400028f0eff */
[----:B------:R-:W-:-:S03]  /*88d0*/  PRMT R20, R16, 0x7632, R20 ;  /* 0x0000763210147816 */ /* 0x000fc60000000014 */
[----:B------:R1:W-:Y:S01]  /*88e0*/  @P1 STG.E.U16 [R38.64], R12 ;  /* 0x0000000c26001986 */ /* 0x0003e2000c101506 */
[----:B--2---:R-:W-:-:S03]  /*88f0*/  ISETP.LT.AND P2, PT, R46, c[0x0][0x17c], !P0 ;  /* 0x00005f002e007a0c */ /* 0x004fc60004741270 */
[----:B------:R-:W2:Y:S04]  /*8900*/  LDL.LU R46, [R1+0xb0] ;  /* 0x0000b000012e7983 */ /* 0x000ea80000300800 */
[----:B------:R-:W3:Y:S04]  /*8910*/  LDL.LU R44, [R1+0xac] ;  /* 0x0000ac00012c7983 */ /* 0x000ee80000300800 */
[----:B0-----:R-:W5:Y:S04]  /*8920*/  LDL.LU R8, [R1+0xa0] ;  /* 0x0000a00001087983 */ /* 0x001f680000300800 */
[----:B------:R-:W3:Y:S04]  /*8930*/  LDL.LU R16, [R1+0x9c] ;  /* 0x00009c0001107983 */ /* 0x000ee80000300800 */
[----:B-1----:R-:W3:Y:S01]  /*8940*/  LDL.LU R12, [R1+0x98] ;  /* 0x00009800010c7983 */ /* 0x002ee20000300800 */
[C---:B------:R-:W-:Y:S01]  /*8950*/  IMAD R41, R240.reuse, c[0x0][0x198], RZ ;  /* 0x00006600f0297a24 */ /* 0x040fe200078e02ff */
[----:B------:R-:W-:-:S04]  /*8960*/  ISETP.LT.AND P6, PT, R240, c[0x0][0x17c], !P0 ;  /* 0x00005f00f0007a0c */ /* 0x000fc800047c1270 */
[----:B------:R-:W-:Y:S01]  /*8970*/  LEA R40, P3, R41, R0, 0x1 ;  /* 0x0000000029287211 */ /* 0x000fe200078608ff */
[C---:B------:R-:W-:Y:S01]  /*8980*/  IMAD R45, R238.reuse, c[0x0][0x198], RZ ;  /* 0x00006600ee2d7a24 */ /* 0x040fe200078e02ff */
[C---:B------:R-:W-:Y:S01]  /*8990*/  ISETP.LT.AND P1, PT, R239.reuse, c[0x0][0x17c], !P0 ;  /* 0x00005f00ef007a0c */ /* 0x040fe20004721270 */
[----:B------:R-:W-:Y:S01]  /*89a0*/  IMAD R239, R239, c[0x0][0x198], RZ ;  /* 0x00006600efef7a24 */ /* 0x000fe200078e02ff */
[----:B------:R-:W-:Y:S02]  /*89b0*/  LEA.HI.X.SX32 R41, R41, R2, 0x1, P3 ;  /* 0x0000000229297211 */ /* 0x000fe400018f0eff */
[----:B------:R-:W-:Y:S02]  /*89c0*/  ISETP.LT.AND P3, PT, R238, c[0x0][0x17c], !P0 ;  /* 0x00005f00ee007a0c */ /* 0x000fe40004761270 */
[-C--:B------:R-:W-:Y:S01]  /*89d0*/  LEA R42, P5, R239, R0.reuse, 0x1 ;  /* 0x00000000ef2a7211 */ /* 0x080fe200078a08ff */
[----:B------:R0:W-:Y:S01]  /*89e0*/  @P6 STG.E.U16 [R40.64], R20 ;  /* 0x0000001428006986 */ /* 0x0001e2000c101506 */
[----:B------:R-:W-:-:S02]  /*89f0*/  LEA R36, P6, R45, R0, 0x1 ;  /* 0x000000002d247211 */ /* 0x000fc400078c08ff */
[----:B------:R-:W-:Y:S02]  /*8a00*/  PRMT R4, R20, 0x7632, R4 ;  /* 0x0000763214047816 */ /* 0x000fe40000000004 */
[-C--:B------:R-:W-:Y:S02]  /*8a10*/  LEA.HI.X.SX32 R43, R239, R2.reuse, 0x1, P5 ;  /* 0x00000002ef2b7211 */ /* 0x080fe400028f0eff */
[----:B------:R-:W-:Y:S02]  /*8a20*/  LEA.HI.X.SX32 R37, R45, R2, 0x1, P6 ;  /* 0x000000022d257211 */ /* 0x000fe400030f0eff */
[----:B------:R-:W-:Y:S02]  /*8a30*/  PRMT R24, R24, 0x7632, R24 ;  /* 0x0000763218187816 */ /* 0x000fe40000000018 */
[C---:B------:R-:W-:Y:S01]  /*8a40*/  ISETP.LT.AND P6, PT, R237.reuse, c[0x0][0x17c], !P0 ;  /* 0x00005f00ed007a0c */ /* 0x040fe200047c1270 */
[----:B------:R-:W-:Y:S01]  /*8a50*/  IMAD R237, R237, c[0x0][0x198], RZ ;  /* 0x00006600eded7a24 */ /* 0x000fe200078e02ff */
[----:B------:R1:W-:Y:S01]  /*8a60*/  @P1 STG.E.U16 [R42.64], R4 ;  /* 0x000000042a001986 */ /* 0x0003e2000c101506 */
[----:B0-----:R-:W-:-:S03]  /*8a70*/  IMAD.MOV.U32 R20, RZ, RZ, c[0x0][0x198] ;  /* 0x00006600ff147624 */ /* 0x001fc600078e00ff */
[----:B------:R0:W-:Y:S01]  /*8a80*/  @P3 STG.E.U16 [R36.64], R24 ;  /* 0x0000001824003986 */ /* 0x0001e2000c101506 */
[C---:B------:R-:W-:Y:S01]  /*8a90*/  LEA R38, P3, R237.reuse, R0, 0x1 ;  /* 0x00000000ed267211 */ /* 0x040fe200078608ff */
[----:B------:R-:W-:Y:S01]  /*8aa0*/  IMAD R3, R20, 0x20, R3 ;  /* 0x0000002014037824 */ /* 0x000fe200078e0203 */
[----:B------:R-:W-:Y:S02]  /*8ab0*/  PRMT R28, R28, 0x7632, R28 ;  /* 0x000076321c1c7816 */ /* 0x000fe4000000001c */
[----:B------:R-:W-:Y:S01]  /*8ac0*/  LEA.HI.X.SX32 R39, R237, R2, 0x1, P3 ;  /* 0x00000002ed277211 */ /* 0x000fe200018f0eff */
[C---:B------:R-:W-:Y:S01]  /*8ad0*/  IMAD R41, R236.reuse, c[0x0][0x198], RZ ;  /* 0x00006600ec297a24 */ /* 0x040fe200078e02ff */
[----:B------:R-:W-:Y:S01]  /*8ae0*/  ISETP.LT.AND P1, PT, R236, c[0x0][0x17c], !P0 ;  /* 0x00005f00ec007a0c */ /* 0x000fe20004721270 */
[----:B-1----:R-:W-:Y:S02]  /*8af0*/  IMAD R43, R20, 0x2, R3 ;  /* 0x00000002142b7824 */ /* 0x002fe400078e0203 */
[----:B------:R1:W-:Y:S01]  /*8b00*/  @P6 STG.E.U16 [R38.64], R28 ;  /* 0x0000001c26006986 */ /* 0x0003e2000c101506 */
[----:B0-----:R-:W-:-:S02]  /*8b10*/  LEA R36, P6, R3, R0, 0x1 ;  /* 0x0000000003247211 */ /* 0x001fc400078c08ff */
[----:B------:R-:W-:Y:S02]  /*8b20*/  LEA R40, P3, R41, R0, 0x1 ;  /* 0x0000000029287211 */ /* 0x000fe400078608ff */
[----:B------:R-:W-:Y:S01]  /*8b30*/  LEA.HI.X.SX32 R37, R3, R2, 0x1, P6 ;  /* 0x0000000203257211 */ /* 0x000fe200030f0eff */
[C---:B------:R-:W-:Y:S01]  /*8b40*/  IMAD R3, R20.reuse, 0x2, R43 ;  /* 0x0000000214037824 */ /* 0x040fe200078e022b */
[----:B------:R-:W-:Y:S02]  /*8b50*/  LEA R42, P6, R43, R0, 0x1 ;  /* 0x000000002b2a7211 */ /* 0x000fe400078c08ff */
[-C--:B------:R-:W-:Y:S01]  /*8b60*/  LEA.HI.X.SX32 R41, R41, R2.reuse, 0x1, P3 ;  /* 0x0000000229297211 */ /* 0x080fe200018f0eff */
[----:B------:R-:W-:Y:S01]  /*8b70*/  IMAD R45, R20, 0x2, R3 ;  /* 0x00000002142d7824 */ /* 0x000fe200078e0203 */
[----:B------:R-:W-:Y:S02]  /*8b80*/  PRMT R32, R32, 0x7632, R32 ;  /* 0x0000763220207816 */ /* 0x000fe40000000020 */
[----:B------:R-:W-:-:S02]  /*8b90*/  LEA.HI.X.SX32 R43, R43, R2, 0x1, P6 ;  /* 0x000000022b2b7211 */ /* 0x000fc400030f0eff */
[----:B----4-:R-:W-:Y:S02]  /*8ba0*/  ISETP.LT.AND P5, PT, R49, c[0x0][0x17c], !P0 ;  /* 0x00005f0031007a0c */ /* 0x010fe400047a1270 */
[C---:B-1----:R-:W-:Y:S01]  /*8bb0*/  LEA R38, P6, R3.reuse, R0, 0x1 ;  /* 0x0000000003267211 */ /* 0x042fe200078c08ff */
[----:B------:R0:W-:Y:S03]  /*8bc0*/  @P1 STG.E.U16 [R40.64], R32 ;  /* 0x0000002028001986 */ /* 0x0001e6000c101506 */
[----:B------:R-:W-:Y:S01]  /*8bd0*/  LEA.HI.X.SX32 R39, R3, R2, 0x1, P6 ;  /* 0x0000000203277211 */ /* 0x000fe200030f0eff */
[----:B------:R-:W-:Y:S01]  /*8be0*/  IMAD R3, R20, 0x2, R45 ;  /* 0x0000000214037824 */ /* 0x000fe200078e022d */
[----:B------:R1:W-:Y:S01]  /*8bf0*/  @P4 STG.E.U16 [R36.64], R5 ;  /* 0x0000000524004986 */ /* 0x0003e2000c101506 */
[----:B------:R-:W-:Y:S02]  /*8c00*/  ISETP.LT.AND P3, PT, R48, c[0x0][0x17c], !P0 ;  /* 0x00005f0030007a0c */ /* 0x000fe40004761270 */
[----:B0-----:R-:W-:Y:S01]  /*8c10*/  LEA R40, P6, R45, R0, 0x1 ;  /* 0x000000002d287211 */ /* 0x001fe200078c08ff */
[----:B------:R-:W4:Y:S01]  /*8c20*/  LDL.LU R32, [R1+0x94] ;  /* 0x0000940001207983 */ /* 0x000f220000300800 */
[----:B------:R-:W-:-:S02]  /*8c30*/  ISETP.LT.AND P1, PT, R47, c[0x0][0x17c], !P0 ;  /* 0x00005f002f007a0c */ /* 0x000fc40004721270 */
[----:B------:R-:W-:Y:S01]  /*8c40*/  LEA.HI.X.SX32 R41, R45, R2, 0x1, P6 ;  /* 0x000000022d297211 */ /* 0x000fe200030f0eff */
[----:B------:R-:W4:Y:S01]  /*8c50*/  LDL.LU R28, [R1+0x90] ;  /* 0x00009000011c7983 */ /* 0x000f220000300800 */
[----:B-1----:R-:W-:-:S03]  /*8c60*/  LEA R36, P6, R3, R0, 0x1 ;  /* 0x0000000003247211 */ /* 0x002fc600078c08ff */
[----:B------:R-:W4:Y:S01]  /*8c70*/  LDL.LU R4, [R1+0x8c] ;  /* 0x00008c0001047983 */ /* 0x000f220000300800 */
[----:B------:R-:W-:-:S03]  /*8c80*/  LEA.HI.X.SX32 R37, R3, R2, 0x1, P6 ;  /* 0x0000000203257211 */ /* 0x000fc600030f0eff */
[----:B------:R0:W-:Y:S04]  /*8c90*/  @P2 STG.E.U16 [R42.64], R9 ;  /* 0x000000092a002986 */ /* 0x0001e8000c101506 */
[----:B------:R1:W-:Y:S01]  /*8ca0*/  @P5 STG.E.U16 [R38.64], R13 ;  /* 0x0000000d26005986 */ /* 0x0003e2000c101506 */
[----:B------:R-:W-:-:S03]  /*8cb0*/  IMAD R45, R20, 0x2, R3 ;  /* 0x00000002142d7824 */ /* 0x000fc600078e0203 */
[----:B------:R-:W-:Y:S01]  /*8cc0*/  @P3 STG.E.U16 [R40.64], R17 ;  /* 0x0000001128003986 */ /* 0x000fe2000c101506 */
[----:B------:R-:W-:-:S03]  /*8cd0*/  IMAD R3, R20, 0x2, R45 ;  /* 0x0000000214037824 */ /* 0x000fc600078e022d */
[----:B------:R-:W-:Y:S01]  /*8ce0*/  @P1 STG.E.U16 [R36.64], R21 ;  /* 0x0000001524001986 */ /* 0x000fe2000c101506 */
[----:B0-----:R-:W-:-:S04]  /*8cf0*/  LEA R42, P6, R45, R0, 0x1 ;  /* 0x000000002d2a7211 */ /* 0x001fc800078c08ff */
[----:B------:R-:W-:Y:S02]  /*8d00*/  LEA.HI.X.SX32 R43, R45, R2, 0x1, P6 ;  /* 0x000000022d2b7211 */ /* 0x000fe400030f0eff */
[----:B-1----:R-:W-:-:S04]  /*8d10*/  LEA R38, P6, R3, R0, 0x1 ;  /* 0x0000000003267211 */ /* 0x002fc800078c08ff */
[----:B------:R-:W-:Y:S02]  /*8d20*/  LEA.HI.X.SX32 R39, R3, R2, 0x1, P6 ;  /* 0x0000000203277211 */ /* 0x000fe400030f0eff */
[----:B--2---:R-:W-:Y:S02]  /*8d30*/  ISETP.LT.AND P4, PT, R46, c[0x0][0x17c], !P0 ;  /* 0x00005f002e007a0c */ /* 0x004fe40004781270 */
[----:B-----5:R-:W-:Y:S02]  /*8d40*/  ISETP.LT.AND P5, PT, R8, c[0x0][0x17c], !P0 ;  /* 0x00005f0008007a0c */ /* 0x020fe400047a1270 */
[----:B------:R-:W2:Y:S01]  /*8d50*/  LDL.LU R8, [R1+0x88] ;  /* 0x0000880001087983 */ /* 0x000ea20000300800 */
[----:B---3--:R-:W-:Y:S02]  /*8d60*/  ISETP.LT.AND P2, PT, R44, c[0x0][0x17c], !P0 ;  /* 0x00005f002c007a0c */ /* 0x008fe40004741270 */
[----:B------:R-:W-:Y:S02]  /*8d70*/  ISETP.LT.AND P1, PT, R12, c[0x0][0x17c], !P0 ;  /* 0x00005f000c007a0c */ /* 0x000fe40004721270 */
[----:B------:R-:W3:Y:S01]  /*8d80*/  LDL.LU R12, [R1+0x84] ;  /* 0x00008400010c7983 */ /* 0x000ee20000300800 */
[----:B------:R-:W-:-:S03]  /*8d90*/  ISETP.LT.AND P3, PT, R16, c[0x0][0x17c], !P0 ;  /* 0x00005f0010007a0c */ /* 0x000fc60004761270 */
[----:B------:R-:W5:Y:S04]  /*8da0*/  LDL.LU R16, [R1+0x80] ;  /* 0x0000800001107983 */ /* 0x000f680000300800 */
[----:B------:R0:W-:Y:S04]  /*8db0*/  @P4 STG.E.U16 [R42.64], R25 ;  /* 0x000000192a004986 */ /* 0x0001e8000c101506 */
[----:B------:R1:W-:Y:S04]  /*8dc0*/  @P2 STG.E.U16 [R38.64], R29 ;  /* 0x0000001d26002986 */ /* 0x0003e8000c101506 */
[----:B0-----:R-:W5:Y:S04]  /*8dd0*/  LDL.LU R42, [R1+0x7c] ;  /* 0x00007c00012a7983 */ /* 0x001f680000300800 */
[----:B-1----:R-:W5:Y:S01]  /*8de0*/  LDL.LU R38, [R1+0x78] ;  /* 0x0000780001267983 */ /* 0x002f620000300800 */
[----:B------:R-:W-:-:S04]  /*8df0*/  IMAD R45, R20, 0x2, R3 ;  /* 0x00000002142d7824 */ /* 0x000fc800078e0203 */
[----:B------:R-:W-:Y:S01]  /*8e00*/  IMAD R3, R20, 0x2, R45 ;  /* 0x0000000214037824 */ /* 0x000fe200078e022d */
[----:B------:R-:W-:-:S04]  /*8e10*/  LEA R40, P6, R45, R0, 0x1 ;  /* 0x000000002d287211 */ /* 0x000fc800078c08ff */
[----:B------:R-:W-:Y:S01]  /*8e20*/  LEA.HI.X.SX32 R41, R45, R2, 0x1, P6 ;  /* 0x000000022d297211 */ /* 0x000fe200030f0eff */
[C---:B------:R-:W-:Y:S01]  /*8e30*/  IMAD R45, R20.reuse, 0x2, R3 ;  /* 0x00000002142d7824 */ /* 0x040fe200078e0203 */
[----:B------:R-:W-:Y:S02]  /*8e40*/  LEA R36, P6, R3, R0, 0x1 ;  /* 0x0000000003247211 */ /* 0x000fe400078c08ff */
[----:B------:R-:W-:Y:S01]  /*8e50*/  PRMT R9, R5, 0x7632, R9 ;  /* 0x0000763205097816 */ /* 0x000fe20000000009 */
[----:B------:R-:W-:Y:S01]  /*8e60*/  @P5 STG.E.U16 [R40.64], R33 ;  /* 0x0000002128005986 */ /* 0x000fe2000c101506 */
[----:B------:R-:W-:Y:S01]  /*8e70*/  LEA.HI.X.SX32 R37, R3, R2, 0x1, P6 ;  /* 0x0000000203257211 */ /* 0x000fe200030f0eff */
[----:B------:R-:W-:Y:S01]  /*8e80*/  IMAD R3, R20, 0x2, R45 ;  /* 0x0000000214037824 */ /* 0x000fe200078e022d */
[----:B------:R-:W-:-:S03]  /*8e90*/  PRMT R13, R9, 0x7632, R13 ;  /* 0x00007632090d7816 */ /* 0x000fc6000000000d */
[----:B------:R0:W-:Y:S01]  /*8ea0*/  @P3 STG.E.U16 [R36.64], R9 ;  /* 0x0000000924003986 */ /* 0x0001e2000c101506 */
[----:B------:R-:W-:Y:S01]  /*8eb0*/  IMAD R39, R20, 0x2, R3 ;  /* 0x0000000214277824 */ /* 0x000fe200078e0203 */
[----:B------:R-:W-:Y:S02]  /*8ec0*/  PRMT R17, R13, 0x7632, R17 ;  /* 0x000076320d117816 */ /* 0x000fe40000000011 */
[----:B------:R-:W-:Y:S01]  /*8ed0*/  PRMT R24, R21, 0x7632, R24 ;  /* 0x0000763215187816 */ /* 0x000fe20000000018 */
[----:B0-----:R-:W5:Y:S01]  /*8ee0*/  LDL.LU R36, [R1+0x74] ;  /* 0x0000740001247983 */ /* 0x001f620000300800 */
[----:B----4-:R-:W-:-:S03]  /*8ef0*/  ISETP.LT.AND P4, PT, R32, c[0x0][0x17c], !P0 ;  /* 0x00005f0020007a0c */ /* 0x010fc60004781270 */
[----:B------:R-:W4:Y:S01]  /*8f00*/  LDL.LU R32, [R1+0x70] ;  /* 0x0000700001207983 */ /* 0x000f220000300800 */
[----:B------:R-:W-:Y:S02]  /*8f10*/  ISETP.LT.AND P5, PT, R4, c[0x0][0x17c], !P0 ;  /* 0x00005f0004007a0c */ /* 0x000fe400047a1270 */
[----:B------:R-:W-:-:S04]  /*8f20*/  LEA R4, P6, R45, R0, 0x1 ;  /* 0x000000002d047211 */ /* 0x000fc800078c08ff */
[----:B------:R-:W-:Y:S02]  /*8f30*/  LEA.HI.X.SX32 R5, R45, R2, 0x1, P6 ;  /* 0x000000022d057211 */ /* 0x000fe400030f0eff */
[----:B------:R-:W-:Y:S02]  /*8f40*/  ISETP.LT.AND P2, PT, R28, c[0x0][0x17c], !P0 ;  /* 0x00005f001c007a0c */ /* 0x000fe40004741270 */
[----:B------:R-:W4:Y:S04]  /*8f50*/  LDL.LU R28, [R1+0x6c] ;  /* 0x00006c00011c7983 */ /* 0x000f280000300800 */
[----:B------:R0:W-:Y:S01]  /*8f60*/  @P1 STG.E.U16 [R4.64], R13 ;  /* 0x0000000d04001986 */ /* 0x0001e2000c101506 */
[----:B--2---:R-:W-:Y:S02]  /*8f70*/  ISETP.LT.AND P3, PT, R8, c[0x0][0x17c], !P0 ;  /* 0x00005f0008007a0c */ /* 0x004fe40004761270 */
[----:B------:R-:W-:-:S04]  /*8f80*/  LEA R8, P6, R3, R0, 0x1 ;  /* 0x0000000003087211 */ /* 0x000fc800078c08ff */
[----:B------:R-:W-:Y:S01]  /*8f90*/  LEA.HI.X.SX32 R9, R3, R2, 0x1, P6 ;  /* 0x0000000203097211 */ /* 0x000fe200030f0eff */
[----:B------:R-:W-:Y:S01]  /*8fa0*/  IMAD R3, R20, 0x2, R39 ;  /* 0x0000000214037824 */ /* 0x000fe200078e0227 */
[----:B---3--:R-:W-:Y:S02]  /*8fb0*/  ISETP.LT.AND P1, PT, R12, c[0x0][0x17c], !P0 ;  /* 0x00005f000c007a0c */ /* 0x008fe40004721270 */
[C---:B------:R-:W-:Y:S01]  /*8fc0*/  LEA R12, P6, R39.reuse, R0, 0x1 ;  /* 0x00000000270c7211 */ /* 0x040fe200078c08ff */
[----:B------:R1:W-:Y:S01]  /*8fd0*/  @P4 STG.E.U16 [R8.64], R17 ;  /* 0x0000001108004986 */ /* 0x0003e2000c101506 */
[----:B-----5:R-:W-:Y:S02]  /*8fe0*/  ISETP.LT.AND P4, PT, R16, c[0x0][0x17c], !P0 ;  /* 0x00005f0010007a0c */ /* 0x020fe40004781270 */
[----:B0-----:R-:W-:Y:S02]  /*8ff0*/  LEA.HI.X.SX32 R13, R39, R2, 0x1, P6 ;  /* 0x00000002270d7211 */ /* 0x001fe400030f0eff */
[----:B------:R-:W-:-:S02]  /*9000*/  LEA R16, P6, R3, R0, 0x1 ;  /* 0x0000000003107211 */ /* 0x000fc400078c08ff */
[----:B-1----:R-:W-:Y:S02]  /*9010*/  PRMT R9, R17, 0x7632, R9 ;  /* 0x0000763211097816 */ /* 0x002fe40000000009 */
[----:B------:R-:W-:-:S03]  /*9020*/  LEA.HI.X.SX32 R17, R3, R2, 0x1, P6 ;  /* 0x0000000203117211 */ /* 0x000fc600030f0eff */
[----:B------:R-:W-:Y:S04]  /*9030*/  @P2 STG.E.U16 [R12.64], R9 ;  /* 0x000000090c002986 */ /* 0x000fe8000c101506 */
[----:B------:R0:W-:Y:S01]  /*9040*/  @P5 STG.E.U16 [R16.64], R24 ;  /* 0x0000001810005986 */ /* 0x0001e2000c101506 */
[----:B------:R-:W-:-:S03]  /*9050*/  ISETP.LT.AND P5, PT, R38, c[0x0][0x17c], !P0 ;  /* 0x00005f0026007a0c */ /* 0x000fc600047a1270 */
[----:B------:R-:W2:Y:S04]  /*9060*/  LDL.LU R38, [R1+0x68] ;  /* 0x0000680001267983 */ /* 0x000ea80000300800 */
[----:B0-----:R-:W3:Y:S01]  /*9070*/  LDL.LU R24, [R1+0x64] ;  /* 0x0000640001187983 */ /* 0x001ee20000300800 */
[C---:B------:R-:W-:Y:S01]  /*9080*/  IMAD R5, R20.reuse, 0x2, R3 ;  /* 0x0000000214057824 */ /* 0x040fe200078e0203 */
[----:B------:R-:W-:Y:S02]  /*9090*/  PRMT R25, R25, 0x7632, R25 ;  /* 0x0000763219197816 */ /* 0x000fe40000000019 */
[----:B------:R-:W-:Y:S01]  /*90a0*/  PRMT R29, R29, 0x7632, R29 ;  /* 0x000076321d1d7816 */ /* 0x000fe2000000001d */
[C---:B------:R-:W-:Y:S01]  /*90b0*/  IMAD R3, R20.reuse, 0x2, R5 ;  /* 0x0000000214037824 */ /* 0x040fe200078e0205 */
[C---:B------:R-:W-:Y:S01]  /*90c0*/  LEA R4, P6, R5.reuse, R0, 0x1 ;  /* 0x0000000005047211 */ /* 0x040fe200078c08ff */
[----:B------:R-:W5:Y:S02]  /*90d0*/  LDL.LU R37, [R1+0x60] ;  /* 0x0000600001257983 */ /* 0x000f640000300800 */
[----:B------:R-:W-:Y:S01]  /*90e0*/  IMAD R21, R20, 0x2, R3 ;  /* 0x0000000214157824 */ /* 0x000fe200078e0203 */
[----:B------:R-:W-:-:S02]  /*90f0*/  LEA.HI.X.SX32 R5, R5, R2, 0x1, P6 ;  /* 0x0000000205057211 */ /* 0x000fc400030f0eff */
[----:B------:R-:W-:-:S04]  /*9100*/  LEA R8, P6, R3, R0, 0x1 ;  /* 0x0000000003087211 */ /* 0x000fc800078c08ff */
[----:B------:R-:W-:Y:S02]  /*9110*/  LEA.HI.X.SX32 R9, R3, R2, 0x1, P6 ;  /* 0x0000000203097211 */ /* 0x000fe400030f0eff */
[----:B------:R-:W-:Y:S01]  /*9120*/  LEA R12, P6, R21, R0, 0x1 ;  /* 0x00000000150c7211 */ /* 0x000fe200078c08ff */
[----:B------:R-:W-:Y:S01]  /*9130*/  IMAD R3, R20, 0x2, R21 ;  /* 0x0000000214037824 */ /* 0x000fe200078e0215 */
[----:B------:R-:W-:Y:S02]  /*9140*/  PRMT R33, R33, 0x7632, R33 ;  /* 0x0000763221217816 */ /* 0x000fe40000000021 */
[----:B------:R-:W-:Y:S01]  /*9150*/  LEA.HI.X.SX32 R13, R21, R2, 0x1, P6 ;  /* 0x00000002150d7211 */ /* 0x000fe200030f0eff */
[----:B------:R0:W-:Y:S01]  /*9160*/  @P3 STG.E.U16 [R4.64], R25 ;  /* 0x0000001904003986 */ /* 0x0001e2000c101506 */
[----:B------:R-:W-:Y:S01]  /*9170*/  ISETP.LT.AND P2, PT, R42, c[0x0][0x17c], !P0 ;  /* 0x00005f002a007a0c */ /* 0x000fe20004741270 */
[----:B------:R-:W-:Y:S01]  /*9180*/  IMAD R21, R20, 0x2, R3 ;  /* 0x0000000214157824 */ /* 0x000fe200078e0203 */
[----:B------:R-:W-:Y:S01]  /*9190*/  ISETP.LT.AND P3, PT, R36, c[0x0][0x17c], !P0 ;  /* 0x00005f0024007a0c */ /* 0x000fe20004761270 */
[----:B------:R-:W-:Y:S01]  /*91a0*/  @P1 STG.E.U16 [R8.64], R29 ;  /* 0x0000001d08001986 */ /* 0x000fe2000c101506 */
[----:B------:R-:W-:-:S03]  /*91b0*/  LEA R16, P1, R3, R0, 0x1 ;  /* 0x0000000003107211 */ /* 0x000fc600078208ff */
[----:B------:R-:W5:Y:S04]  /*91c0*/  LDL.LU R36, [R1+0x5c] ;  /* 0x00005c0001247983 */ /* 0x000f680000300800 */
[----:B------:R1:W-:Y:S01]  /*91d0*/  @P4 STG.E.U16 [R12.64], R33 ;  /* 0x000000210c004986 */ /* 0x0003e2000c101506 */
[----:B0-----:R-:W-:Y:S02]  /*91e0*/  LEA R4, P6, R21, R0, 0x1 ;  /* 0x0000000015047211 */ /* 0x001fe400078c08ff */
[----:B----4-:R-:W-:Y:S02]  /*91f0*/  ISETP.LT.AND P4, PT, R32, c[0x0][0x17c], !P0 ;  /* 0x00005f0020007a0c */ /* 0x010fe40004781270 */
[-C--:B------:R-:W-:Y:S01]  /*9200*/  LEA.HI.X.SX32 R17, R3, R2.reuse, 0x1, P1 ;  /* 0x0000000203117211 */ /* 0x080fe200008f0eff */
[----:B-1----:R-:W4:Y:S04]  /*9210*/  LDL.LU R33, [R1+0x58] ;  /* 0x0000580001217983 */ /* 0x002f280000300800 */
[----:B------:R-:W4:Y:S01]  /*9220*/  LDL.LU R32, [R1+0x54] ;  /* 0x0000540001207983 */ /* 0x000f220000300800 */
[----:B------:R-:W-:-:S02]  /*9230*/  LEA.HI.X.SX32 R5, R21, R2, 0x1, P6 ;  /* 0x0000000215057211 */ /* 0x000fc400030f0eff */
[----:B------:R-:W-:Y:S01]  /*9240*/  ISETP.LT.AND P1, PT, R28, c[0x0][0x17c], !P0 ;  /* 0x00005f001c007a0c */ /* 0x000fe20004721270 */
[----:B------:R0:W-:Y:S04]  /*9250*/  @P2 STG.E.U16 [R16.64], R6 ;  /* 0x0000000610002986 */ /* 0x0001e8000c101506 */
[----:B------:R-:W4:Y:S04]  /*9260*/  LDL.LU R28, [R1+0x50] ;  /* 0x00005000011c7983 */ /* 0x000f280000300800 */
[----:B------:R1:W-:Y:S04]  /*9270*/  @P5 STG.E.U16 [R4.64], R10 ;  /* 0x0000000a04005986 */ /* 0x0003e8000c101506 */
[----:B------:R-:W4:Y:S01]  /*9280*/  LDL.LU R25, [R1+0x4c] ;  /* 0x00004c0001197983 */ /* 0x000f220000300800 */
[----:B---3--:R-:W-:-:S03]  /*9290*/  ISETP.LT.AND P5, PT, R24, c[0x0][0x17c], !P0 ;  /* 0x00005f0018007a0c */ /* 0x008fc600047a1270 */
[----:B------:R-:W3:Y:S04]  /*92a0*/  LDL.LU R24, [R1+0x48] ;  /* 0x0000480001187983 */ /* 0x000ee80000300800 */
[----:B------:R-:W3:Y:S01]  /*92b0*/  LDL.LU R29, [R1+0x44] ;  /* 0x00004400011d7983 */ /* 0x000ee20000300800 */
[----:B------:R-:W-:-:S04]  /*92c0*/  IMAD R3, R20, 0x2, R21 ;  /* 0x0000000214037824 */ /* 0x000fc800078e0215 */
[----:B------:R-:W-:Y:S01]  /*92d0*/  IMAD R21, R20, 0x2, R3 ;  /* 0x0000000214157824 */ /* 0x000fe200078e0203 */
[----:B------:R-:W-:-:S04]  /*92e0*/  LEA R8, P2, R3, R0, 0x1 ;  /* 0x0000000003087211 */ /* 0x000fc800078408ff */
[----:B------:R-:W-:Y:S01]  /*92f0*/  LEA.HI.X.SX32 R9, R3, R2, 0x1, P2 ;  /* 0x0000000203097211 */ /* 0x000fe200010f0eff */
[----:B------:R-:W-:Y:S01]  /*9300*/  IMAD R3, R20, 0x2, R21 ;  /* 0x0000000214037824 */ /* 0x000fe200078e0215 */
[----:B------:R-:W-:-:S03]  /*9310*/  LEA R12, P6, R21, R0, 0x1 ;  /* 0x00000000150c7211 */ /* 0x000fc600078c08ff */
[----:B------:R5:W-:Y:S01]  /*9320*/  @P3 STG.E.U16 [R8.64], R14 ;  /* 0x0000000e08003986 */ /* 0x000be2000c101506 */
[----:B------:R-:W-:Y:S01]  /*9330*/  LEA.HI.X.SX32 R13, R21, R2, 0x1, P6 ;  /* 0x00000002150d7211 */ /* 0x000fe200030f0eff */
[----:B------:R-:W-:Y:S01]  /*9340*/  IMAD R21, R20, 0x2, R3 ;  /* 0x0000000214157824 */ /* 0x000fe200078e0203 */
[C---:B0-----:R-:W-:Y:S02]  /*9350*/  LEA R16, P3, R3.reuse, R0, 0x1 ;  /* 0x0000000003107211 */ /* 0x041fe400078608ff */
[----:B--2---:R-:W-:Y:S02]  /*9360*/  ISETP.LT.AND P2, PT, R38, c[0x0][0x17c], !P0 ;  /* 0x00005f0026007a0c */ /* 0x004fe40004741270 */
[----:B------:R-:W-:Y:S01]  /*9370*/  LEA.HI.X.SX32 R17, R3, R2, 0x1, P3 ;  /* 0x0000000203117211 */ /* 0x000fe200018f0eff */
[C---:B------:R-:W-:Y:S01]  /*9380*/  IMAD R3, R20.reuse, 0x2, R21 ;  /* 0x0000000214037824 */ /* 0x040fe200078e0215 */
[C---:B-1----:R-:W-:Y:S01]  /*9390*/  LEA R4, P6, R21.reuse, R0, 0x1 ;  /* 0x0000000015047211 */ /* 0x042fe200078c08ff */
[----:B------:R0:W-:Y:S03]  /*93a0*/  @P4 STG.E.U16 [R12.64], R18 ;  /* 0x000000120c004986 */ /* 0x0001e6000c101506 */
[----:B------:R-:W-:Y:S01]  /*93b0*/  LEA.HI.X.SX32 R5, R21, R2, 0x1, P6 ;  /* 0x0000000215057211 */ /* 0x000fe200030f0eff */
[----:B------:R1:W-:Y:S01]  /*93c0*/  @P1 STG.E.U16 [R16.64], R22 ;  /* 0x0000001610001986 */ /* 0x0003e2000c101506 */
[----:B-----5:R-:W-:Y:S01]  /*93d0*/  LEA R8, P1, R3, R0, 0x1 ;  /* 0x0000000003087211 */ /* 0x020fe200078208ff */
[----:B------:R-:W-:-:S03]  /*93e0*/  IMAD R21, R20, 0x2, R3 ;  /* 0x0000000214157824 */ /* 0x000fc600078e0203 */
[----:B------:R-:W-:Y:S01]  /*93f0*/  LEA.HI.X.SX32 R9, R3, R2, 0x1, P1 ;  /* 0x0000000203097211 */ /* 0x000fe200008f0eff */
[----:B------:R-:W-:Y:S01]  /*9400*/  IMAD R3, R20, 0x2, R21 ;  /* 0x0000000214037824 */ /* 0x000fe200078e0215 */
[----:B0-----:R-:W-:Y:S01]  /*9410*/  LEA R12, P6, R21, R0, 0x1 ;  /* 0x00000000150c7211 */ /* 0x001fe200078c08ff */
[----:B------:R0:W-:Y:S01]  /*9420*/  @P2 STG.E.U16 [R4.64], R26 ;  /* 0x0000001a04002986 */ /* 0x0001e2000c101506 */
[----:B------:R-:W-:Y:S02]  /*9430*/  ISETP.LT.AND P4, PT, R37, c[0x0][0x17c], !P0 ;  /* 0x00005f0025007a0c */ /* 0x000fe40004781270 */
[----:B------:R-:W-:Y:S02]  /*9440*/  LEA.HI.X.SX32 R13, R21, R2, 0x1, P6 ;  /* 0x00000002150d7211 */ /* 0x000fe400030f0eff */
[----:B------:R-:W-:Y:S02]  /*9450*/  ISETP.LT.AND P3, PT, R36, c[0x0][0x17c], !P0 ;  /* 0x00005f0024007a0c */ /* 0x000fe40004761270 */
[----:B-1----:R-:W-:-:S02]  /*9460*/  LEA R16, P6, R3, R0, 0x1 ;  /* 0x0000000003107211 */ /* 0x002fc400078c08ff */
[----:B----4-:R-:W-:Y:S01]  /*9470*/  ISETP.LT.AND P1, PT, R33, c[0x0][0x17c], !P0 ;  /* 0x00005f0021007a0c */ /* 0x010fe20004721270 */
[----:B0-----:R-:W-:Y:S01]  /*9480*/  IMAD R5, R20, 0x2, R3 ;  /* 0x0000000214057824 */ /* 0x001fe200078e0203 */
[----:B------:R-:W-:Y:S02]  /*9490*/  ISETP.LT.AND P2, PT, R32, c[0x0][0x17c], !P0 ;  /* 0x00005f0020007a0c */ /* 0x000fe40004741270 */
[----:B------:R-:W2:Y:S01]  /*94a0*/  LDL.LU R32, [R1+0x40] ;  /* 0x0000400001207983 */ /* 0x000ea20000300800 */
[----:B------:R-:W-:Y:S02]  /*94b0*/  LEA.HI.X.SX32 R17, R3, R2, 0x1, P6 ;  /* 0x0000000203117211 */ /* 0x000fe400030f0eff */
[C---:B------:R-:W-:Y:S01]  /*94c0*/  LEA R4, P6, R5.reuse, R0, 0x1 ;  /* 0x0000000005047211 */ /* 0x040fe200078c08ff */
[----:B------:R-:W-:Y:S01]  /*94d0*/  IMAD R3, R20, 0x2, R5 ;  /* 0x0000000214037824 */ /* 0x000fe200078e0205 */
[----:B------:R-:W-:Y:S02]  /*94e0*/  PRMT R6, R6, 0x7632, R6 ;  /* 0x0000763206067816 */ /* 0x000fe40000000006 */
[----:B------:R-:W-:-:S02]  /*94f0*/  LEA.HI.X.SX32 R5, R5, R2, 0x1, P6 ;  /* 0x0000000205057211 */ /* 0x000fc400030f0eff */
[----:B------:R-:W-:Y:S01]  /*9500*/  PRMT R10, R10, 0x7632, R10 ;  /* 0x000076320a0a7816 */ /* 0x000fe2000000000a */
[----:B------:R-:W-:Y:S01]  /*9510*/  @P5 STG.E.U16 [R8.64], R30 ;  /* 0x0000001e08005986 */ /* 0x000fe2000c101506 */
[----:B------:R-:W-:-:S03]  /*9520*/  ISETP.LT.AND P5, PT, R28, c[0x0][0x17c], !P0 ;  /* 0x00005f001c007a0c */ /* 0x000fc600047a1270 */
[----:B------:R-:W-:Y:S01]  /*9530*/  @P4 STG.E.U16 [R12.64], R34 ;  /* 0x000000220c004986 */ /* 0x000fe2000c101506 */
[----:B------:R-:W-:-:S03]  /*9540*/  ISETP.LT.AND P4, PT, R25, c[0x0][0x17c], !P0 ;  /* 0x00005f0019007a0c */ /* 0x000fc60004781270 */
[----:B------:R-:W4:Y:S04]  /*9550*/  LDL.LU R28, [R1+0x3c] ;  /* 0x00003c00011c7983 */ /* 0x000f280000300800 */
[----:B------:R0:W-:Y:S04]  /*9560*/  @P3 STG.E.U16 [R16.64], R6 ;  /* 0x0000000610003986 */ /* 0x0001e8000c101506 */
[----:B------:R-:W5:Y:S04]  /*9570*/  LDL.LU R25, [R1+0x38] ;  /* 0x0000380001197983 */ /* 0x000f680000300800 */
[----:B------:R1:W-:Y:S01]  /*9580*/  @P1 STG.E.U16 [R4.64], R10 ;  /* 0x0000000a04001986 */ /* 0x0003e2000c101506 */
[----:B0-----:R-:W-:-:S02]  /*9590*/  PRMT R6, R18, 0x7632, R6 ;  /* 0x0000763212067816 */ /* 0x001fc40000000006 */
[----:B---3--:R-:W-:Y:S02]  /*95a0*/  ISETP.LT.AND P3, PT, R24, c[0x0][0x17c], !P0 ;  /* 0x00005f0018007a0c */ /* 0x008fe40004761270 */
[----:B------:R-:W3:Y:S01]  /*95b0*/  LDL.LU R24, [R1+0x34] ;  /* 0x0000340001187983 */ /* 0x000ee20000300800 */
[----:B------:R-:W-:-:S03]  /*95c0*/  ISETP.LT.AND P1, PT, R29, c[0x0][0x17c], !P0 ;  /* 0x00005f001d007a0c */ /* 0x000fc60004721270 */
[----:B------:R-:W3:Y:S04]  /*95d0*/  LDL.LU R29, [R1+0x30] ;  /* 0x00003000011d7983 */ /* 0x000ee80000300800 */
[----:B------:R-:W3:Y:S01]  /*95e0*/  LDL.LU R18, [R1+0x2c] ;  /* 0x00002c0001127983 */ /* 0x000ee20000300800 */
[C---:B------:R-:W-:Y:S01]  /*95f0*/  LEA R8, P6, R3.reuse, R0, 0x1 ;  /* 0x0000000003087211 */ /* 0x040fe200078c08ff */
[----:B------:R-:W-:Y:S01]  /*9600*/  IMAD R13, R20, 0x2, R3 ;  /* 0x00000002140d7824 */ /* 0x000fe200078e0203 */
[----:B------:R-:W-:Y:S01]  /*9610*/  PRMT R14, R14, 0x7632, R14 ;  /* 0x000076320e0e7816 */ /* 0x000fe2000000000e */
[----:B-1----:R-:W3:Y:S01]  /*9620*/  LDL.LU R10, [R1+0x28] ;  /* 0x00002800010a7983 */ /* 0x002ee20000300800 */
[----:B------:R-:W-:Y:S01]  /*9630*/  LEA.HI.X.SX32 R9, R3, R2, 0x1, P6 ;  /* 0x0000000203097211 */ /* 0x000fe200030f0eff */
[----:B------:R-:W-:Y:S01]  /*9640*/  IMAD R3, R20, 0x2, R13 ;  /* 0x0000000214037824 */ /* 0x000fe200078e020d */
[----:B------:R-:W-:-:S03]  /*9650*/  LEA R12, P6, R13, R0, 0x1 ;  /* 0x000000000d0c7211 */ /* 0x000fc600078c08ff */
[----:B------:R-:W-:Y:S01]  /*9660*/  IMAD R21, R20, 0x2, R3 ;  /* 0x0000000214157824 */ /* 0x000fe200078e0203 */
[----:B------:R-:W-:Y:S02]  /*9670*/  LEA.HI.X.SX32 R13, R13, R2, 0x1, P6 ;  /* 0x000000020d0d7211 */ /* 0x000fe400030f0eff */
[----:B------:R-:W-:-:S04]  /*9680*/  LEA R16, P6, R3, R0, 0x1 ;  /* 0x0000000003107211 */ /* 0x000fc800078c08ff */
[----:B------:R-:W-:Y:S01]  /*9690*/  LEA.HI.X.SX32 R17, R3, R2, 0x1, P6 ;  /* 0x0000000203117211 */ /* 0x000fe200030f0eff */
[----:B------:R-:W-:Y:S01]  /*96a0*/  IMAD R3, R20, 0x2, R21 ;  /* 0x0000000214037824 */ /* 0x000fe200078e0215 */
[C---:B------:R-:W-:Y:S01]  /*96b0*/  LEA R4, P6, R21.reuse, R0, 0x1 ;  /* 0x0000000015047211 */ /* 0x040fe200078c08ff */
[----:B------:R0:W-:Y:S03]  /*96c0*/  @P2 STG.E.U16 [R8.64], R14 ;  /* 0x0000000e08002986 */ /* 0x0001e6000c101506 */
[----:B------:R-:W-:Y:S01]  /*96d0*/  LEA.HI.X.SX32 R5, R21, R2, 0x1, P6 ;  /* 0x0000000215057211 */ /* 0x000fe200030f0eff */
[----:B------:R1:W-:Y:S01]  /*96e0*/  @P5 STG.E.U16 [R12.64], R6 ;  /* 0x000000060c005986 */ /* 0x0003e2000c101506 */
[----:B------:R-:W-:Y:S02]  /*96f0*/  PRMT R22, R22, 0x7632, R22 ;  /* 0x0000763216167816 */ /* 0x000fe40000000016 */
[----:B0-----:R-:W-:Y:S01]  /*9700*/  LEA R8, P6, R3, R0, 0x1 ;  /* 0x0000000003087211 */ /* 0x001fe200078c08ff */
[----:B-1----:R-:W-:-:S03]  /*9710*/  IMAD R13, R20, 0x2, R3 ;  /* 0x00000002140d7824 */ /* 0x002fc600078e0203 */
[----:B------:R-:W-:Y:S02]  /*9720*/  LEA.HI.X.SX32 R9, R3, R2, 0x1, P6 ;  /* 0x0000000203097211 */ /* 0x000fe400030f0eff */
[----:B------:R-:W-:Y:S02]  /*9730*/  PRMT R26, R26, 0x7632, R26 ;  /* 0x000076321a1a7816 */ /* 0x000fe4000000001a */
[C---:B------:R-:W-:Y:S02]  /*9740*/  LEA R12, P6, R13.reuse, R0, 0x1 ;  /* 0x000000000d0c7211 */ /* 0x040fe400078c08ff */
[----:B--2---:R-:W-:Y:S01]  /*9750*/  ISETP.LT.AND P2, PT, R32, c[0x0][0x17c], !P0 ;  /* 0x00005f0020007a0c */ /* 0x004fe20004741270 */
[----:B------:R-:W-:Y:S01]  /*9760*/  IMAD R3, R20, 0x2, R13 ;  /* 0x0000000214037824 */ /* 0x000fe200078e020d */
[----:B------:R-:W-:Y:S02]  /*9770*/  PRMT R30, R30, 0x7632, R30 ;  /* 0x000076321e1e7816 */ /* 0x000fe4000000001e */
[----:B------:R-:W-:-:S02]  /*9780*/  LEA.HI.X.SX32 R13, R13, R2, 0x1, P6 ;  /* 0x000000020d0d7211 */ /* 0x000fc400030f0eff */
[----:B------:R-:W-:Y:S01]  /*9790*/  PRMT R6, R34, 0x7632, R6 ;  /* 0x0000763222067816 */ /* 0x000fe20000000006 */
[----:B------:R0:W-:Y:S04]  /*97a0*/  @P4 STG.E.U16 [R16.64], R22 ;  /* 0x0000001610004986 */ /* 0x0001e8000c101506 */
[----:B------:R1:W-:Y:S04]  /*97b0*/  @P3 STG.E.U16 [R4.64], R26 ;  /* 0x0000001a04003986 */ /* 0x0003e8000c101506 */
[----:B------:R2:W-:Y:S01]  /*97c0*/  @P1 STG.E.U16 [R8.64], R30 ;  /* 0x0000001e08001986 */ /* 0x0005e2000c101506 */
[----:B----4-:R-:W-:-:S03]  /*97d0*/  ISETP.LT.AND P5, PT, R28, c[0x0][0x17c], !P0 ;  /* 0x00005f001c007a0c */ /* 0x010fc600047a1270 */
[----:B------:R-:W4:Y:S04]  /*97e0*/  LDL.LU R28, [R1+0x24] ;  /* 0x00002400011c7983 */ /* 0x000f280000300800 */
[----:B------:R0:W-:Y:S01]  /*97f0*/  @P2 STG.E.U16 [R12.64], R6 ;  /* 0x000000060c002986 */ /* 0x0001e2000c101506 */
[----:B-----5:R-:W-:-:S03]  /*9800*/  ISETP.LT.AND P4, PT, R25, c[0x0][0x17c], !P0 ;  /* 0x00005f0019007a0c */ /* 0x020fc60004781270 */
[----:B------:R-:W5:Y:S01]  /*9810*/  LDL.LU R25, [R1+0x20] ;  /* 0x0000200001197983 */ /* 0x000f620000300800 */
[----:B---3--:R-:W-:-:S03]  /*9820*/  ISETP.LT.AND P3, PT, R24, c[0x0][0x17c], !P0 ;  /* 0x00005f0018007a0c */ /* 0x008fc60004761270 */
[----:B------:R-:W3:Y:S04]  /*9830*/  LDL.LU R24, [R1+0x1c] ;  /* 0x00001c0001187983 */ /* 0x000ee80000300800 */
[----:B0-----:R-:W4:Y:S01]  /*9840*/  LDL.LU R22, [R1+0x18] ;  /* 0x0000180001167983 */ /* 0x001f220000300800 */
[----:B------:R-:W-:-:S03]  /*9850*/  ISETP.LT.AND P2, PT, R18, c[0x0][0x17c], !P0 ;  /* 0x00005f0012007a0c */ /* 0x000fc60004741270 */
[----:B------:R-:W5:Y:S01]  /*9860*/  LDL.LU R18, [R1+0x14] ;  /* 0x0000140001127983 */ /* 0x000f620000300800 */
[----:B------:R-:W-:Y:S01]  /*9870*/  LEA R16, P6, R3, R0, 0x1 ;  /* 0x0000000003107211 */ /* 0x000fe200078c08ff */
[----:B-1----:R-:W-:-:S03]  /*9880*/  IMAD R5, R20, 0x2, R3 ;  /* 0x0000000214057824 */ /* 0x002fc600078e0203 */
[----:B------:R-:W-:Y:S01]  /*9890*/  LEA.HI.X.SX32 R17, R3, R2, 0x1, P6 ;  /* 0x0000000203117211 */ /* 0x000fe200030f0eff */
[----:B------:R-:W-:Y:S01]  /*98a0*/  IMAD R3, R20, 0x2, R5 ;  /* 0x0000000214037824 */ /* 0x000fe200078e0205 */
[----:B------:R-:W-:-:S03]  /*98b0*/  LEA R4, P6, R5, R0, 0x1 ;  /* 0x0000000005047211 */ /* 0x000fc600078c08ff */
[C---:B------:R-:W-:Y:S01]  /*98c0*/  IMAD R21, R20.reuse, 0x2, R3 ;  /* 0x0000000214157824 */ /* 0x040fe200078e0203 */
[----:B------:R-:W-:Y:S02]  /*98d0*/  LEA.HI.X.SX32 R5, R5, R2, 0x1, P6 ;  /* 0x0000000205057211 */ /* 0x000fe400030f0eff */
[C---:B--2---:R-:W-:Y:S01]  /*98e0*/  LEA R8, P6, R3.reuse, R0, 0x1 ;  /* 0x0000000003087211 */ /* 0x044fe200078c08ff */
[----:B------:R0:W-:Y:S03]  /*98f0*/  @P5 STG.E.U16 [R16.64], R7 ;  /* 0x0000000710005986 */ /* 0x0001e6000c101506 */
[----:B------:R-:W-:Y:S01]  /*9900*/  LEA.HI.X.SX32 R9, R3, R2, 0x1, P6 ;  /* 0x0000000203097211 */ /* 0x000fe200030f0eff */
[----:B------:R-:W-:Y:S01]  /*9910*/  IMAD R3, R20, 0x2, R21 ;  /* 0x0000000214037824 */ /* 0x000fe200078e0215 */
[----:B------:R-:W-:Y:S02]  /*9920*/  LEA R12, P6, R21, R0, 0x1 ;  /* 0x00000000150c7211 */ /* 0x000fe400078c08ff */
[----:B------:R-:W-:-:S02]  /*9930*/  ISETP.LT.AND P5, PT, R10, c[0x0][0x17c], !P0 ;  /* 0x00005f000a007a0c */ /* 0x000fc400047a1270 */
[----:B------:R-:W2:Y:S01]  /*9940*/  LDL.LU R10, [R1+0x10] ;  /* 0x00001000010a7983 */ /* 0x000ea20000300800 */
[----:B------:R-:W-:Y:S02]  /*9950*/  ISETP.LT.AND P1, PT, R29, c[0x0][0x17c], !P0 ;  /* 0x00005f001d007a0c */ /* 0x000fe40004721270 */
[----:B------:R-:W-:Y:S01]  /*9960*/  LEA.HI.X.SX32 R13, R21, R2, 0x1, P6 ;  /* 0x00000002150d7211 */ /* 0x000fe200030f0eff */
[----:B------:R-:W2:Y:S01]  /*9970*/  LDL.LU R6, [R1+0xc] ;  /* 0x00000c0001067983 */ /* 0x000ea20000300800 */
[C---:B0-----:R-:W-:Y:S01]  /*9980*/  LEA R16, P6, R3.reuse, R0, 0x1 ;  /* 0x0000000003107211 */ /* 0x041fe200078c08ff */
[----:B------:R-:W-:Y:S02]  /*9990*/  IMAD R21, R20, 0x2, R3 ;  /* 0x0000000214157824 */ /* 0x000fe400078e0203 */
[----:B------:R0:W-:Y:S01]  /*99a0*/  @P4 STG.E.U16 [R4.64], R11 ;  /* 0x0000000b04004986 */ /* 0x0001e2000c101506 */
[----:B------:R-:W-:-:S03]  /*99b0*/  LEA.HI.X.SX32 R17, R3, R2, 0x1, P6 ;  /* 0x0000000203117211 */ /* 0x000fc600030f0eff */
[----:B------:R1:W-:Y:S01]  /*99c0*/  @P3 STG.E.U16 [R8.64], R15 ;  /* 0x0000000f08003986 */ /* 0x0003e2000c101506 */
[----:B0-----:R-:W-:-:S03]  /*99d0*/  LEA R4, P6, R21, R0, 0x1 ;  /* 0x0000000015047211 */ /* 0x001fc600078c08ff */
[----:B------:R0:W-:Y:S01]  /*99e0*/  @P1 STG.E.U16 [R12.64], R19 ;  /* 0x000000130c001986 */ /* 0x0001e2000c101506 */
[----:B------:R-:W-:-:S03]  /*99f0*/  LEA.HI.X.SX32 R5, R21, R2, 0x1, P6 ;  /* 0x0000000215057211 */ /* 0x000fc600030f0eff */
[----:B------:R0:W-:Y:S04]  /*9a00*/  @P2 STG.E.U16 [R16.64], R23 ;  /* 0x0000001710002986 */ /* 0x0001e8000c101506 */
[----:B------:R0:W-:Y:S01]  /*9a10*/  @P5 STG.E.U16 [R4.64], R27 ;  /* 0x0000001b04005986 */ /* 0x0001e2000c101506 */
[----:B---3--:R-:W-:-:S03]  /*9a20*/  ISETP.LT.AND P1, PT, R24, c[0x0][0x17c], !P0 ;  /* 0x00005f0018007a0c */ /* 0x008fc60004721270 */
[----:B------:R-:W3:Y:S01]  /*9a30*/  LDL.LU R24, [R1+0x8] ;  /* 0x0000080001187983 */ /* 0x000ee20000300800 */
[----:B----4-:R-:W-:-:S03]  /*9a40*/  ISETP.LT.AND P2, PT, R22, c[0x0][0x17c], !P0 ;  /* 0x00005f0016007a0c */ /* 0x010fc60004741270 */
[----:B------:R-:W4:Y:S01]  /*9a50*/  LDL.LU R22, [R1+0x4] ;  /* 0x0000040001167983 */ /* 0x000f220000300800 */
[----:B-----5:R-:W-:-:S03]  /*9a60*/  ISETP.LT.AND P5, PT, R18, c[0x0][0x17c], !P0 ;  /* 0x00005f0012007a0c */ /* 0x020fc600047a1270 */
[----:B------:R-:W5:Y:S01]  /*9a70*/  LDL.LU R18, [R1] ;  /* 0x0000000001127983 */ /* 0x000f620000300800 */
[----:B------:R-:W-:-:S04]  /*9a80*/  IMAD R3, R20, 0x2, R21 ;  /* 0x0000000214037824 */ /* 0x000fc800078e0215 */
[----:B------:R-:W-:Y:S01]  /*9a90*/  IMAD R21, R20, 0x2, R3 ;  /* 0x0000000214157824 */ /* 0x000fe200078e0203 */
[C---:B-1----:R-:W-:Y:S02]  /*9aa0*/  LEA R8, P6, R3.reuse, R0, 0x1 ;  /* 0x0000000003087211 */ /* 0x042fe400078c08ff */
[----:B------:R-:W-:Y:S02]  /*9ab0*/  ISETP.LT.AND P4, PT, R28, c[0x0][0x17c], !P0 ;  /* 0x00005f001c007a0c */ /* 0x000fe40004781270 */
[----:B------:R-:W-:Y:S01]  /*9ac0*/  LEA.HI.X.SX32 R9, R3, R2, 0x1, P6 ;  /* 0x0000000203097211 */ /* 0x000fe200030f0eff */
[C---:B------:R-:W-:Y:S01]  /*9ad0*/  IMAD R3, R20.reuse, 0x2, R21 ;  /* 0x0000000214037824 */ /* 0x040fe200078e0215 */
[----:B0-----:R-:W-:Y:S02]  /*9ae0*/  LEA R12, P6, R21, R0, 0x1 ;  /* 0x00000000150c7211 */ /* 0x001fe400078c08ff */
[----:B------:R-:W-:Y:S02]  /*9af0*/  ISETP.LT.AND P3, PT, R25, c[0x0][0x17c], !P0 ;  /* 0x00005f0019007a0c */ /* 0x000fe40004761270 */
[----:B------:R-:W-:Y:S01]  /*9b00*/  LEA.HI.X.SX32 R13, R21, R2, 0x1, P6 ;  /* 0x00000002150d7211 */ /* 0x000fe200030f0eff */
[----:B------:R-:W-:Y:S01]  /*9b10*/  IMAD R21, R20, 0x2, R3 ;  /* 0x0000000214157824 */ /* 0x000fe200078e0203 */
[----:B------:R-:W-:-:S04]  /*9b20*/  LEA R16, P6, R3, R0, 0x1 ;  /* 0x0000000003107211 */ /* 0x000fc800078c08ff */
[----:B------:R-:W-:Y:S01]  /*9b30*/  LEA.HI.X.SX32 R17, R3, R2, 0x1, P6 ;  /* 0x0000000203117211 */ /* 0x000fe200030f0eff */
[C---:B------:R-:W-:Y:S01]  /*9b40*/  IMAD R3, R20.reuse, 0x2, R21 ;  /* 0x0000000214037824 */ /* 0x040fe200078e0215 */
[----:B------:R0:W-:Y:S01]  /*9b50*/  @P4 STG.E.U16 [R8.64], R31 ;  /* 0x0000001f08004986 */ /* 0x0001e2000c101506 */
[----:B------:R-:W-:Y:S02]  /*9b60*/  PRMT R7, R7, 0x7632, R7 ;  /* 0x0000763207077816 */ /* 0x000fe40000000007 */
[----:B------:R-:W-:Y:S01]  /*9b70*/  PRMT R14, R11, 0x7632, R14 ;  /* 0x000076320b0e7816 */ /* 0x000fe2000000000e */
[----:B------:R1:W-:Y:S01]  /*9b80*/  @P3 STG.E.U16 [R12.64], R35 ;  /* 0x000000230c003986 */ /* 0x0003e2000c101506 */
[-C--:B------:R-:W-:Y:S01]  /*9b90*/  LEA R4, P6, R21, R0.reuse, 0x1 ;  /* 0x0000000015047211 */ /* 0x080fe200078c08ff */
[----:B0-----:R-:W-:Y:S01]  /*9ba0*/  IMAD R9, R20, 0x2, R3 ;  /* 0x0000000214097824 */ /* 0x001fe200078e0203 */
[----:B--2---:R-:W-:Y:S01]  /*9bb0*/  ISETP.LT.AND P3, PT, R6, c[0x0][0x17c], !P0 ;  /* 0x00005f0006007a0c */ /* 0x004fe20004761270 */
[----:B------:R0:W-:Y:S02]  /*9bc0*/  @P1 STG.E.U16 [R16.64], R7 ;  /* 0x0000000710001986 */ /* 0x0001e4000c101506 */
[----:B------:R-:W-:Y:S01]  /*9bd0*/  IMAD R11, R20, 0x2, R9 ;  /* 0x00000002140b7824 */ /* 0x000fe200078e0209 */
[----:B------:R-:W-:-:S03]  /*9be0*/  LEA R6, P1, R3, R0, 0x1 ;  /* 0x0000000003067211 */ /* 0x000fc600078208ff */
[----:B-1----:R-:W-:Y:S01]  /*9bf0*/  IMAD R13, R20, 0x2, R11 ;  /* 0x00000002140d7824 */ /* 0x002fe200078e020b */
[-C--:B------:R-:W-:Y:S02]  /*9c00*/  LEA.HI.X.SX32 R5, R21, R2.reuse, 0x1, P6 ;  /* 0x0000000215057211 */ /* 0x080fe400030f0eff */
[----:B------:R-:W-:Y:S02]  /*9c10*/  ISETP.LT.AND P4, PT, R10, c[0x0][0x17c], !P0 ;  /* 0x00005f000a007a0c */ /* 0x000fe40004781270 */
[----:B0-----:R-:W-:Y:S01]  /*9c20*/  LEA.HI.X.SX32 R7, R3, R2, 0x1, P1 ;  /* 0x0000000203077211 */ /* 0x001fe200008f0eff */
[C---:B------:R-:W-:Y:S01]  /*9c30*/  IMAD R3, R20.reuse, 0x2, R13 ;  /* 0x0000000214037824 */ /* 0x040fe200078e020d */
[----:B------:R0:W-:Y:S01]  /*9c40*/  @P2 STG.E.U16 [R4.64], R14 ;  /* 0x0000000e04002986 */ /* 0x0001e2000c101506 */
[-C--:B------:R-:W-:Y:S02]  /*9c50*/  LEA R10, P6, R11, R0.reuse, 0x1 ;  /* 0x000000000b0a7211 */ /* 0x080fe400078c08ff */
[----:B------:R-:W-:Y:S01]  /*9c60*/  LEA R8, P2, R9, R0, 0x1 ;  /* 0x0000000009087211 */ /* 0x000fe200078408ff */
[----:B------:R-:W-:Y:S01]  /*9c70*/  IMAD R17, R20, 0x2, R3 ;  /* 0x0000000214117824 */ /* 0x000fe200078e0203 */
[----:B------:R-:W-:-:S02]  /*9c80*/  LEA.HI.X.SX32 R11, R11, R2, 0x1, P6 ;  /* 0x000000020b0b7211 */ /* 0x000fc400030f0eff */
[----:B------:R-:W-:Y:S02]  /*9c90*/  LEA.HI.X.SX32 R9, R9, R2, 0x1, P2 ;  /* 0x0000000209097211 */ /* 0x000fe400010f0eff */
[-C--:B------:R-:W-:Y:S02]  /*9ca0*/  LEA R12, P6, R13, R0.reuse, 0x1 ;  /* 0x000000000d0c7211 */ /* 0x080fe400078c08ff */
[----:B0-----:R-:W-:-:S04]  /*9cb0*/  LEA R4, P1, R3, R0, 0x1 ;  /* 0x0000000003047211 */ /* 0x001fc800078208ff */
[-C--:B------:R-:W-:Y:S02]  /*9cc0*/  LEA.HI.X.SX32 R5, R3, R2.reuse, 0x1, P1 ;  /* 0x0000000203057211 */ /* 0x080fe400008f0eff */
[----:B------:R-:W-:Y:S02]  /*9cd0*/  LEA.HI.X.SX32 R13, R13, R2, 0x1, P6 ;  /* 0x000000020d0d7211 */ /* 0x000fe400030f0eff */
[----:B------:R-:W-:Y:S02]  /*9ce0*/  LEA R16, P6, R17, R0, 0x1 ;  /* 0x0000000011107211 */ /* 0x000fe400078c08ff */
[----:B------:R-:W-:Y:S02]  /*9cf0*/  PRMT R3, R15, 0x7632, R3 ;  /* 0x000076320f037816 */ /* 0x000fe40000000003 */
[----:B------:R-:W-:Y:S02]  /*9d00*/  PRMT R19, R19, 0x7632, R19 ;  /* 0x0000763213137816 */ /* 0x000fe40000000013 */
[----:B------:R-:W-:-:S02]  /*9d10*/  PRMT R23, R23, 0x7632, R23 ;  /* 0x0000763217177816 */ /* 0x000fc40000000017 */
[----:B------:R-:W-:Y:S02]  /*9d20*/  LEA.HI.X.SX32 R17, R17, R2, 0x1, P6 ;  /* 0x0000000211117211 */ /* 0x000fe400030f0eff */
[----:B------:R-:W-:Y:S01]  /*9d30*/  PRMT R27, R27, 0x7632, R27 ;  /* 0x000076321b1b7816 */ /* 0x000fe2000000001b */
[----:B------:R0:W-:Y:S01]  /*9d40*/  @P5 STG.E.U16 [R6.64], R3 ;  /* 0x0000000306005986 */ /* 0x0001e2000c101506 */
[----:B------:R-:W-:-:S03]  /*9d50*/  PRMT R2, R31, 0x7632, R2 ;  /* 0x000076321f027816 */ /* 0x000fc60000000002 */
[----:B------:R0:W-:Y:S04]  /*9d60*/  @P4 STG.E.U16 [R8.64], R19 ;  /* 0x0000001308004986 */ /* 0x0001e8000c101506 */
[----:B------:R0:W-:Y:S01]  /*9d70*/  @P3 STG.E.U16 [R10.64], R23 ;  /* 0x000000170a003986 */ /* 0x0001e2000c101506 */
[----:B---3--:R-:W-:Y:S02]  /*9d80*/  ISETP.LT.AND P2, PT, R24, c[0x0][0x17c], !P0 ;  /* 0x00005f0018007a0c */ /* 0x008fe40004741270 */
[----:B----4-:R-:W-:Y:S02]  /*9d90*/  ISETP.LT.AND P1, PT, R22, c[0x0][0x17c], !P0 ;  /* 0x00005f0016007a0c */ /* 0x010fe40004721270 */
[----:B-----5:R-:W-:-:S09]  /*9da0*/  ISETP.LT.AND P0, PT, R18, c[0x0][0x17c], !P0 ;  /* 0x00005f0012007a0c */ /* 0x020fd20004701270 */
[----:B------:R0:W-:Y:S04]  /*9db0*/  @P2 STG.E.U16 [R12.64], R27 ;  /* 0x0000001b0c002986 */ /* 0x0001e8000c101506 */
[----:B------:R0:W-:Y:S01]  /*9dc0*/  @P1 STG.E.U16 [R4.64], R2 ;  /* 0x0000000204001986 */ /* 0x0001e2000c101506 */
[----:B------:R-:W-:Y:S05]  /*9dd0*/  @!P0 EXIT ;  /* 0x000000000000894d */ /* 0x000fea0003800000 */
[----:B0-----:R-:W-:-:S05]  /*9de0*/  PRMT R8, R35, 0x7632, R8 ;  /* 0x0000763223087816 */ /* 0x001fca0000000008 */
[----:B------:R-:W-:Y:S01]  /*9df0*/  STG.E.U16 [R16.64], R8 ;  /* 0x0000000810007986 */ /* 0x000fe2000c101506 */
[----:B------:R-:W-:Y:S05]  /*9e00*/  EXIT ;  /* 0x000000000000794d */ /* 0x000fea0003800000 */
.L_x_4:
[----:B------:R-:W-:-:S00]  /*9e10*/  BRA `(.L_x_4) ;  /* 0xfffffff000007947 */ /* 0x000fc0000383ffff */
[----:B------:R-:W-:-:S00]  /*9e20*/  NOP ;  /* 0x0000000000007918 */ /* 0x000fc00000000000 */
        /* <DEDUP_REMOVED lines=13> */
.L_x_5:


//--------------------- .nv.shared.matmul_kernel  --------------------------
	.section	.nv.shared.matmul_kernel,"aw",@nobits
	.sectionflags	@""
	.align	16
